//
// Generated by NVIDIA NVVM Compiler
//
// Compiler Build ID: CL-36424714
// Cuda compilation tools, release 13.0, V13.0.88
// Based on NVVM 20.0.0
//

.version 9.0
.target sm_100
.address_size 64

	// .globl	_Z26nppiMirror_kernel_templateItLi1EEvPKT_iPS0_iii8NppiAxis

.visible .entry _Z26nppiMirror_kernel_templateItLi1EEvPKT_iPS0_iii8NppiAxis(
	.param .u64 .ptr .align 1 _Z26nppiMirror_kernel_templateItLi1EEvPKT_iPS0_iii8NppiAxis_param_0,
	.param .u32 _Z26nppiMirror_kernel_templateItLi1EEvPKT_iPS0_iii8NppiAxis_param_1,
	.param .u64 .ptr .align 1 _Z26nppiMirror_kernel_templateItLi1EEvPKT_iPS0_iii8NppiAxis_param_2,
	.param .u32 _Z26nppiMirror_kernel_templateItLi1EEvPKT_iPS0_iii8NppiAxis_param_3,
	.param .u32 _Z26nppiMirror_kernel_templateItLi1EEvPKT_iPS0_iii8NppiAxis_param_4,
	.param .u32 _Z26nppiMirror_kernel_templateItLi1EEvPKT_iPS0_iii8NppiAxis_param_5,
	.param .u32 _Z26nppiMirror_kernel_templateItLi1EEvPKT_iPS0_iii8NppiAxis_param_6
)
{
	.reg .pred 	%p<7>;
	.reg .b16 	%rs<2>;
	.reg .b32 	%r<32>;
	.reg .b64 	%rd<9>;

	ld.param.u64 	%rd1, [_Z26nppiMirror_kernel_templateItLi1EEvPKT_iPS0_iii8NppiAxis_param_0];
	ld.param.u32 	%r9, [_Z26nppiMirror_kernel_templateItLi1EEvPKT_iPS0_iii8NppiAxis_param_1];
	ld.param.u64 	%rd2, [_Z26nppiMirror_kernel_templateItLi1EEvPKT_iPS0_iii8NppiAxis_param_2];
	ld.param.u32 	%r10, [_Z26nppiMirror_kernel_templateItLi1EEvPKT_iPS0_iii8NppiAxis_param_3];
	ld.param.u32 	%r11, [_Z26nppiMirror_kernel_templateItLi1EEvPKT_iPS0_iii8NppiAxis_param_4];
	ld.param.u32 	%r14, [_Z26nppiMirror_kernel_templateItLi1EEvPKT_iPS0_iii8NppiAxis_param_5];
	ld.param.u32 	%r13, [_Z26nppiMirror_kernel_templateItLi1EEvPKT_iPS0_iii8NppiAxis_param_6];
	mov.u32 	%r15, %ctaid.x;
	mov.u32 	%r16, %ntid.x;
	mov.u32 	%r17, %tid.x;
	mad.lo.s32 	%r1, %r15, %r16, %r17;
	mov.u32 	%r18, %ctaid.y;
	mov.u32 	%r19, %ntid.y;
	mov.u32 	%r20, %tid.y;
	mad.lo.s32 	%r21, %r18, %r19, %r20;
	setp.ge.s32 	%p1, %r1, %r11;
	setp.ge.s32 	%p2, %r21, %r14;
	or.pred  	%p3, %p1, %p2;
	@%p3 bra 	$L__BB0_8;
	setp.eq.s32 	%p4, %r13, 2;
	@%p4 bra 	$L__BB0_6;
	setp.eq.s32 	%p5, %r13, 1;
	@%p5 bra 	$L__BB0_5;
	setp.ne.s32 	%p6, %r13, 0;
	mov.u32 	%r30, %r1;
	mov.u32 	%r31, %r21;
	@%p6 bra 	$L__BB0_7;
	not.b32 	%r25, %r21;
	add.s32 	%r31, %r14, %r25;
	mov.u32 	%r30, %r1;
	bra.uni 	$L__BB0_7;
$L__BB0_5:
	not.b32 	%r24, %r1;
	add.s32 	%r30, %r11, %r24;
	mov.u32 	%r31, %r21;
	bra.uni 	$L__BB0_7;
$L__BB0_6:
	not.b32 	%r22, %r1;
	add.s32 	%r30, %r11, %r22;
	not.b32 	%r23, %r21;
	add.s32 	%r31, %r14, %r23;
$L__BB0_7:
	shl.b32 	%r26, %r30, 1;
	mad.lo.s32 	%r27, %r31, %r9, %r26;
	shl.b32 	%r28, %r1, 1;
	mad.lo.s32 	%r29, %r10, %r21, %r28;
	cvt.s64.s32 	%rd3, %r27;
	cvta.to.global.u64 	%rd4, %rd1;
	add.s64 	%rd5, %rd4, %rd3;
	ld.global.u16 	%rs1, [%rd5];
	cvt.s64.s32 	%rd6, %r29;
	cvta.to.global.u64 	%rd7, %rd2;
	add.s64 	%rd8, %rd7, %rd6;
	st.global.u16 	[%rd8], %rs1;
$L__BB0_8:
	ret;

}
	// .globl	_Z26nppiMirror_kernel_templateItLi3EEvPKT_iPS0_iii8NppiAxis
.visible .entry _Z26nppiMirror_kernel_templateItLi3EEvPKT_iPS0_iii8NppiAxis(
	.param .u64 .ptr .align 1 _Z26nppiMirror_kernel_templateItLi3EEvPKT_iPS0_iii8NppiAxis_param_0,
	.param .u32 _Z26nppiMirror_kernel_templateItLi3EEvPKT_iPS0_iii8NppiAxis_param_1,
	.param .u64 .ptr .align 1 _Z26nppiMirror_kernel_templateItLi3EEvPKT_iPS0_iii8NppiAxis_param_2,
	.param .u32 _Z26nppiMirror_kernel_templateItLi3EEvPKT_iPS0_iii8NppiAxis_param_3,
	.param .u32 _Z26nppiMirror_kernel_templateItLi3EEvPKT_iPS0_iii8NppiAxis_param_4,
	.param .u32 _Z26nppiMirror_kernel_templateItLi3EEvPKT_iPS0_iii8NppiAxis_param_5,
	.param .u32 _Z26nppiMirror_kernel_templateItLi3EEvPKT_iPS0_iii8NppiAxis_param_6
)
{
	.reg .pred 	%p<7>;
	.reg .b16 	%rs<4>;
	.reg .b32 	%r<32>;
	.reg .b64 	%rd<9>;

	ld.param.u64 	%rd1, [_Z26nppiMirror_kernel_templateItLi3EEvPKT_iPS0_iii8NppiAxis_param_0];
	ld.param.u32 	%r9, [_Z26nppiMirror_kernel_templateItLi3EEvPKT_iPS0_iii8NppiAxis_param_1];
	ld.param.u64 	%rd2, [_Z26nppiMirror_kernel_templateItLi3EEvPKT_iPS0_iii8NppiAxis_param_2];
	ld.param.u32 	%r10, [_Z26nppiMirror_kernel_templateItLi3EEvPKT_iPS0_iii8NppiAxis_param_3];
	ld.param.u32 	%r11, [_Z26nppiMirror_kernel_templateItLi3EEvPKT_iPS0_iii8NppiAxis_param_4];
	ld.param.u32 	%r14, [_Z26nppiMirror_kernel_templateItLi3EEvPKT_iPS0_iii8NppiAxis_param_5];
	ld.param.u32 	%r13, [_Z26nppiMirror_kernel_templateItLi3EEvPKT_iPS0_iii8NppiAxis_param_6];
	mov.u32 	%r15, %ctaid.x;
	mov.u32 	%r16, %ntid.x;
	mov.u32 	%r17, %tid.x;
	mad.lo.s32 	%r1, %r15, %r16, %r17;
	mov.u32 	%r18, %ctaid.y;
	mov.u32 	%r19, %ntid.y;
	mov.u32 	%r20, %tid.y;
	mad.lo.s32 	%r21, %r18, %r19, %r20;
	setp.ge.s32 	%p1, %r1, %r11;
	setp.ge.s32 	%p2, %r21, %r14;
	or.pred  	%p3, %p1, %p2;
	@%p3 bra 	$L__BB1_8;
	setp.eq.s32 	%p4, %r13, 2;
	@%p4 bra 	$L__BB1_6;
	setp.eq.s32 	%p5, %r13, 1;
	@%p5 bra 	$L__BB1_5;
	setp.ne.s32 	%p6, %r13, 0;
	mov.u32 	%r30, %r1;
	mov.u32 	%r31, %r21;
	@%p6 bra 	$L__BB1_7;
	not.b32 	%r25, %r21;
	add.s32 	%r31, %r14, %r25;
	mov.u32 	%r30, %r1;
	bra.uni 	$L__BB1_7;
$L__BB1_5:
	not.b32 	%r24, %r1;
	add.s32 	%r30, %r11, %r24;
	mov.u32 	%r31, %r21;
	bra.uni 	$L__BB1_7;
$L__BB1_6:
	not.b32 	%r22, %r1;
	add.s32 	%r30, %r11, %r22;
	not.b32 	%r23, %r21;
	add.s32 	%r31, %r14, %r23;
$L__BB1_7:
	mul.lo.s32 	%r26, %r31, %r9;
	mad.lo.s32 	%r27, %r30, 6, %r26;
	mul.lo.s32 	%r28, %r10, %r21;
	mad.lo.s32 	%r29, %r1, 6, %r28;
	cvt.s64.s32 	%rd3, %r29;
	cvta.to.global.u64 	%rd4, %rd2;
	add.s64 	%rd5, %rd4, %rd3;
	cvt.s64.s32 	%rd6, %r27;
	cvta.to.global.u64 	%rd7, %rd1;
	add.s64 	%rd8, %rd7, %rd6;
	ld.global.u16 	%rs1, [%rd8];
	st.global.u16 	[%rd5], %rs1;
	ld.global.u16 	%rs2, [%rd8+2];
	st.global.u16 	[%rd5+2], %rs2;
	ld.global.u16 	%rs3, [%rd8+4];
	st.global.u16 	[%rd5+4], %rs3;
$L__BB1_8:
	ret;

}
	// .globl	_Z26nppiMirror_kernel_templateItLi4EEvPKT_iPS0_iii8NppiAxis
.visible .entry _Z26nppiMirror_kernel_templateItLi4EEvPKT_iPS0_iii8NppiAxis(
	.param .u64 .ptr .align 1 _Z26nppiMirror_kernel_templateItLi4EEvPKT_iPS0_iii8NppiAxis_param_0,
	.param .u32 _Z26nppiMirror_kernel_templateItLi4EEvPKT_iPS0_iii8NppiAxis_param_1,
	.param .u64 .ptr .align 1 _Z26nppiMirror_kernel_templateItLi4EEvPKT_iPS0_iii8NppiAxis_param_2,
	.param .u32 _Z26nppiMirror_kernel_templateItLi4EEvPKT_iPS0_iii8NppiAxis_param_3,
	.param .u32 _Z26nppiMirror_kernel_templateItLi4EEvPKT_iPS0_iii8NppiAxis_param_4,
	.param .u32 _Z26nppiMirror_kernel_templateItLi4EEvPKT_iPS0_iii8NppiAxis_param_5,
	.param .u32 _Z26nppiMirror_kernel_templateItLi4EEvPKT_iPS0_iii8NppiAxis_param_6
)
{
	.reg .pred 	%p<7>;
	.reg .b16 	%rs<5>;
	.reg .b32 	%r<32>;
	.reg .b64 	%rd<9>;

	ld.param.u64 	%rd1, [_Z26nppiMirror_kernel_templateItLi4EEvPKT_iPS0_iii8NppiAxis_param_0];
	ld.param.u32 	%r9, [_Z26nppiMirror_kernel_templateItLi4EEvPKT_iPS0_iii8NppiAxis_param_1];
	ld.param.u64 	%rd2, [_Z26nppiMirror_kernel_templateItLi4EEvPKT_iPS0_iii8NppiAxis_param_2];
	ld.param.u32 	%r10, [_Z26nppiMirror_kernel_templateItLi4EEvPKT_iPS0_iii8NppiAxis_param_3];
	ld.param.u32 	%r11, [_Z26nppiMirror_kernel_templateItLi4EEvPKT_iPS0_iii8NppiAxis_param_4];
	ld.param.u32 	%r14, [_Z26nppiMirror_kernel_templateItLi4EEvPKT_iPS0_iii8NppiAxis_param_5];
	ld.param.u32 	%r13, [_Z26nppiMirror_kernel_templateItLi4EEvPKT_iPS0_iii8NppiAxis_param_6];
	mov.u32 	%r15, %ctaid.x;
	mov.u32 	%r16, %ntid.x;
	mov.u32 	%r17, %tid.x;
	mad.lo.s32 	%r1, %r15, %r16, %r17;
	mov.u32 	%r18, %ctaid.y;
	mov.u32 	%r19, %ntid.y;
	mov.u32 	%r20, %tid.y;
	mad.lo.s32 	%r21, %r18, %r19, %r20;
	setp.ge.s32 	%p1, %r1, %r11;
	setp.ge.s32 	%p2, %r21, %r14;
	or.pred  	%p3, %p1, %p2;
	@%p3 bra 	$L__BB2_8;
	setp.eq.s32 	%p4, %r13, 2;
	@%p4 bra 	$L__BB2_6;
	setp.eq.s32 	%p5, %r13, 1;
	@%p5 bra 	$L__BB2_5;
	setp.ne.s32 	%p6, %r13, 0;
	mov.u32 	%r30, %r1;
	mov.u32 	%r31, %r21;
	@%p6 bra 	$L__BB2_7;
	not.b32 	%r25, %r21;
	add.s32 	%r31, %r14, %r25;
	mov.u32 	%r30, %r1;
	bra.uni 	$L__BB2_7;
$L__BB2_5:
	not.b32 	%r24, %r1;
	add.s32 	%r30, %r11, %r24;
	mov.u32 	%r31, %r21;
	bra.uni 	$L__BB2_7;
$L__BB2_6:
	not.b32 	%r22, %r1;
	add.s32 	%r30, %r11, %r22;
	not.b32 	%r23, %r21;
	add.s32 	%r31, %r14, %r23;
$L__BB2_7:
	shl.b32 	%r26, %r30, 3;
	mad.lo.s32 	%r27, %r31, %r9, %r26;
	shl.b32 	%r28, %r1, 3;
	mad.lo.s32 	%r29, %r10, %r21, %r28;
	cvt.s64.s32 	%rd3, %r29;
	cvta.to.global.u64 	%rd4, %rd2;
	add.s64 	%rd5, %rd4, %rd3;
	cvt.s64.s32 	%rd6, %r27;
	cvta.to.global.u64 	%rd7, %rd1;
	add.s64 	%rd8, %rd7, %rd6;
	ld.global.u16 	%rs1, [%rd8];
	st.global.u16 	[%rd5], %rs1;
	ld.global.u16 	%rs2, [%rd8+2];
	st.global.u16 	[%rd5+2], %rs2;
	ld.global.u16 	%rs3, [%rd8+4];
	st.global.u16 	[%rd5+4], %rs3;
	ld.global.u16 	%rs4, [%rd8+6];
	st.global.u16 	[%rd5+6], %rs4;
$L__BB2_8:
	ret;

}
	// .globl	_Z26nppiMirror_kernel_templateIfLi1EEvPKT_iPS0_iii8NppiAxis
.visible .entry _Z26nppiMirror_kernel_templateIfLi1EEvPKT_iPS0_iii8NppiAxis(
	.param .u64 .ptr .align 1 _Z26nppiMirror_kernel_templateIfLi1EEvPKT_iPS0_iii8NppiAxis_param_0,
	.param .u32 _Z26nppiMirror_kernel_templateIfLi1EEvPKT_iPS0_iii8NppiAxis_param_1,
	.param .u64 .ptr .align 1 _Z26nppiMirror_kernel_templateIfLi1EEvPKT_iPS0_iii8NppiAxis_param_2,
	.param .u32 _Z26nppiMirror_kernel_templateIfLi1EEvPKT_iPS0_iii8NppiAxis_param_3,
	.param .u32 _Z26nppiMirror_kernel_templateIfLi1EEvPKT_iPS0_iii8NppiAxis_param_4,
	.param .u32 _Z26nppiMirror_kernel_templateIfLi1EEvPKT_iPS0_iii8NppiAxis_param_5,
	.param .u32 _Z26nppiMirror_kernel_templateIfLi1EEvPKT_iPS0_iii8NppiAxis_param_6
)
{
	.reg .pred 	%p<7>;
	.reg .b32 	%r<32>;
	.reg .b32 	%f<2>;
	.reg .b64 	%rd<9>;

	ld.param.u64 	%rd1, [_Z26nppiMirror_kernel_templateIfLi1EEvPKT_iPS0_iii8NppiAxis_param_0];
	ld.param.u32 	%r9, [_Z26nppiMirror_kernel_templateIfLi1EEvPKT_iPS0_iii8NppiAxis_param_1];
	ld.param.u64 	%rd2, [_Z26nppiMirror_kernel_templateIfLi1EEvPKT_iPS0_iii8NppiAxis_param_2];
	ld.param.u32 	%r10, [_Z26nppiMirror_kernel_templateIfLi1EEvPKT_iPS0_iii8NppiAxis_param_3];
	ld.param.u32 	%r11, [_Z26nppiMirror_kernel_templateIfLi1EEvPKT_iPS0_iii8NppiAxis_param_4];
	ld.param.u32 	%r14, [_Z26nppiMirror_kernel_templateIfLi1EEvPKT_iPS0_iii8NppiAxis_param_5];
	ld.param.u32 	%r13, [_Z26nppiMirror_kernel_templateIfLi1EEvPKT_iPS0_iii8NppiAxis_param_6];
	mov.u32 	%r15, %ctaid.x;
	mov.u32 	%r16, %ntid.x;
	mov.u32 	%r17, %tid.x;
	mad.lo.s32 	%r1, %r15, %r16, %r17;
	mov.u32 	%r18, %ctaid.y;
	mov.u32 	%r19, %ntid.y;
	mov.u32 	%r20, %tid.y;
	mad.lo.s32 	%r21, %r18, %r19, %r20;
	setp.ge.s32 	%p1, %r1, %r11;
	setp.ge.s32 	%p2, %r21, %r14;
	or.pred  	%p3, %p1, %p2;
	@%p3 bra 	$L__BB3_8;
	setp.eq.s32 	%p4, %r13, 2;
	@%p4 bra 	$L__BB3_6;
	setp.eq.s32 	%p5, %r13, 1;
	@%p5 bra 	$L__BB3_5;
	setp.ne.s32 	%p6, %r13, 0;
	mov.u32 	%r30, %r1;
	mov.u32 	%r31, %r21;
	@%p6 bra 	$L__BB3_7;
	not.b32 	%r25, %r21;
	add.s32 	%r31, %r14, %r25;
	mov.u32 	%r30, %r1;
	bra.uni 	$L__BB3_7;
$L__BB3_5:
	not.b32 	%r24, %r1;
	add.s32 	%r30, %r11, %r24;
	mov.u32 	%r31, %r21;
	bra.uni 	$L__BB3_7;
$L__BB3_6:
	not.b32 	%r22, %r1;
	add.s32 	%r30, %r11, %r22;
	not.b32 	%r23, %r21;
	add.s32 	%r31, %r14, %r23;
$L__BB3_7:
	shl.b32 	%r26, %r30, 2;
	mad.lo.s32 	%r27, %r31, %r9, %r26;
	shl.b32 	%r28, %r1, 2;
	mad.lo.s32 	%r29, %r10, %r21, %r28;
	cvt.s64.s32 	%rd3, %r27;
	cvta.to.global.u64 	%rd4, %rd1;
	add.s64 	%rd5, %rd4, %rd3;
	ld.global.f32 	%f1, [%rd5];
	cvt.s64.s32 	%rd6, %r29;
	cvta.to.global.u64 	%rd7, %rd2;
	add.s64 	%rd8, %rd7, %rd6;
	st.global.f32 	[%rd8], %f1;
$L__BB3_8:
	ret;

}
	// .globl	_Z26nppiMirror_kernel_templateIfLi3EEvPKT_iPS0_iii8NppiAxis
.visible .entry _Z26nppiMirror_kernel_templateIfLi3EEvPKT_iPS0_iii8NppiAxis(
	.param .u64 .ptr .align 1 _Z26nppiMirror_kernel_templateIfLi3EEvPKT_iPS0_iii8NppiAxis_param_0,
	.param .u32 _Z26nppiMirror_kernel_templateIfLi3EEvPKT_iPS0_iii8NppiAxis_param_1,
	.param .u64 .ptr .align 1 _Z26nppiMirror_kernel_templateIfLi3EEvPKT_iPS0_iii8NppiAxis_param_2,
	.param .u32 _Z26nppiMirror_kernel_templateIfLi3EEvPKT_iPS0_iii8NppiAxis_param_3,
	.param .u32 _Z26nppiMirror_kernel_templateIfLi3EEvPKT_iPS0_iii8NppiAxis_param_4,
	.param .u32 _Z26nppiMirror_kernel_templateIfLi3EEvPKT_iPS0_iii8NppiAxis_param_5,
	.param .u32 _Z26nppiMirror_kernel_templateIfLi3EEvPKT_iPS0_iii8NppiAxis_param_6
)
{
	.reg .pred 	%p<7>;
	.reg .b32 	%r<32>;
	.reg .b32 	%f<4>;
	.reg .b64 	%rd<9>;

	ld.param.u64 	%rd1, [_Z26nppiMirror_kernel_templateIfLi3EEvPKT_iPS0_iii8NppiAxis_param_0];
	ld.param.u32 	%r9, [_Z26nppiMirror_kernel_templateIfLi3EEvPKT_iPS0_iii8NppiAxis_param_1];
	ld.param.u64 	%rd2, [_Z26nppiMirror_kernel_templateIfLi3EEvPKT_iPS0_iii8NppiAxis_param_2];
	ld.param.u32 	%r10, [_Z26nppiMirror_kernel_templateIfLi3EEvPKT_iPS0_iii8NppiAxis_param_3];
	ld.param.u32 	%r11, [_Z26nppiMirror_kernel_templateIfLi3EEvPKT_iPS0_iii8NppiAxis_param_4];
	ld.param.u32 	%r14, [_Z26nppiMirror_kernel_templateIfLi3EEvPKT_iPS0_iii8NppiAxis_param_5];
	ld.param.u32 	%r13, [_Z26nppiMirror_kernel_templateIfLi3EEvPKT_iPS0_iii8NppiAxis_param_6];
	mov.u32 	%r15, %ctaid.x;
	mov.u32 	%r16, %ntid.x;
	mov.u32 	%r17, %tid.x;
	mad.lo.s32 	%r1, %r15, %r16, %r17;
	mov.u32 	%r18, %ctaid.y;
	mov.u32 	%r19, %ntid.y;
	mov.u32 	%r20, %tid.y;
	mad.lo.s32 	%r21, %r18, %r19, %r20;
	setp.ge.s32 	%p1, %r1, %r11;
	setp.ge.s32 	%p2, %r21, %r14;
	or.pred  	%p3, %p1, %p2;
	@%p3 bra 	$L__BB4_8;
	setp.eq.s32 	%p4, %r13, 2;
	@%p4 bra 	$L__BB4_6;
	setp.eq.s32 	%p5, %r13, 1;
	@%p5 bra 	$L__BB4_5;
	setp.ne.s32 	%p6, %r13, 0;
	mov.u32 	%r30, %r1;
	mov.u32 	%r31, %r21;
	@%p6 bra 	$L__BB4_7;
	not.b32 	%r25, %r21;
	add.s32 	%r31, %r14, %r25;
	mov.u32 	%r30, %r1;
	bra.uni 	$L__BB4_7;
$L__BB4_5:
	not.b32 	%r24, %r1;
	add.s32 	%r30, %r11, %r24;
	mov.u32 	%r31, %r21;
	bra.uni 	$L__BB4_7;
$L__BB4_6:
	not.b32 	%r22, %r1;
	add.s32 	%r30, %r11, %r22;
	not.b32 	%r23, %r21;
	add.s32 	%r31, %r14, %r23;
$L__BB4_7:
	mul.lo.s32 	%r26, %r31, %r9;
	mad.lo.s32 	%r27, %r30, 12, %r26;
	mul.lo.s32 	%r28, %r10, %r21;
	mad.lo.s32 	%r29, %r1, 12, %r28;
	cvt.s64.s32 	%rd3, %r29;
	cvta.to.global.u64 	%rd4, %rd2;
	add.s64 	%rd5, %rd4, %rd3;
	cvt.s64.s32 	%rd6, %r27;
	cvta.to.global.u64 	%rd7, %rd1;
	add.s64 	%rd8, %rd7, %rd6;
	ld.global.f32 	%f1, [%rd8];
	st.global.f32 	[%rd5], %f1;
	ld.global.f32 	%f2, [%rd8+4];
	st.global.f32 	[%rd5+4], %f2;
	ld.global.f32 	%f3, [%rd8+8];
	st.global.f32 	[%rd5+8], %f3;
$L__BB4_8:
	ret;

}
	// .globl	_Z26nppiMirror_kernel_templateIfLi4EEvPKT_iPS0_iii8NppiAxis
.visible .entry _Z26nppiMirror_kernel_templateIfLi4EEvPKT_iPS0_iii8NppiAxis(
	.param .u64 .ptr .align 1 _Z26nppiMirror_kernel_templateIfLi4EEvPKT_iPS0_iii8NppiAxis_param_0,
	.param .u32 _Z26nppiMirror_kernel_templateIfLi4EEvPKT_iPS0_iii8NppiAxis_param_1,
	.param .u64 .ptr .align 1 _Z26nppiMirror_kernel_templateIfLi4EEvPKT_iPS0_iii8NppiAxis_param_2,
	.param .u32 _Z26nppiMirror_kernel_templateIfLi4EEvPKT_iPS0_iii8NppiAxis_param_3,
	.param .u32 _Z26nppiMirror_kernel_templateIfLi4EEvPKT_iPS0_iii8NppiAxis_param_4,
	.param .u32 _Z26nppiMirror_kernel_templateIfLi4EEvPKT_iPS0_iii8NppiAxis_param_5,
	.param .u32 _Z26nppiMirror_kernel_templateIfLi4EEvPKT_iPS0_iii8NppiAxis_param_6
)
{
	.reg .pred 	%p<7>;
	.reg .b32 	%r<32>;
	.reg .b32 	%f<5>;
	.reg .b64 	%rd<9>;

	ld.param.u64 	%rd1, [_Z26nppiMirror_kernel_templateIfLi4EEvPKT_iPS0_iii8NppiAxis_param_0];
	ld.param.u32 	%r9, [_Z26nppiMirror_kernel_templateIfLi4EEvPKT_iPS0_iii8NppiAxis_param_1];
	ld.param.u64 	%rd2, [_Z26nppiMirror_kernel_templateIfLi4EEvPKT_iPS0_iii8NppiAxis_param_2];
	ld.param.u32 	%r10, [_Z26nppiMirror_kernel_templateIfLi4EEvPKT_iPS0_iii8NppiAxis_param_3];
	ld.param.u32 	%r11, [_Z26nppiMirror_kernel_templateIfLi4EEvPKT_iPS0_iii8NppiAxis_param_4];
	ld.param.u32 	%r14, [_Z26nppiMirror_kernel_templateIfLi4EEvPKT_iPS0_iii8NppiAxis_param_5];
	ld.param.u32 	%r13, [_Z26nppiMirror_kernel_templateIfLi4EEvPKT_iPS0_iii8NppiAxis_param_6];
	mov.u32 	%r15, %ctaid.x;
	mov.u32 	%r16, %ntid.x;
	mov.u32 	%r17, %tid.x;
	mad.lo.s32 	%r1, %r15, %r16, %r17;
	mov.u32 	%r18, %ctaid.y;
	mov.u32 	%r19, %ntid.y;
	mov.u32 	%r20, %tid.y;
	mad.lo.s32 	%r21, %r18, %r19, %r20;
	setp.ge.s32 	%p1, %r1, %r11;
	setp.ge.s32 	%p2, %r21, %r14;
	or.pred  	%p3, %p1, %p2;
	@%p3 bra 	$L__BB5_8;
	setp.eq.s32 	%p4, %r13, 2;
	@%p4 bra 	$L__BB5_6;
	setp.eq.s32 	%p5, %r13, 1;
	@%p5 bra 	$L__BB5_5;
	setp.ne.s32 	%p6, %r13, 0;
	mov.u32 	%r30, %r1;
	mov.u32 	%r31, %r21;
	@%p6 bra 	$L__BB5_7;
	not.b32 	%r25, %r21;
	add.s32 	%r31, %r14, %r25;
	mov.u32 	%r30, %r1;
	bra.uni 	$L__BB5_7;
$L__BB5_5:
	not.b32 	%r24, %r1;
	add.s32 	%r30, %r11, %r24;
	mov.u32 	%r31, %r21;
	bra.uni 	$L__BB5_7;
$L__BB5_6:
	not.b32 	%r22, %r1;
	add.s32 	%r30, %r11, %r22;
	not.b32 	%r23, %r21;
	add.s32 	%r31, %r14, %r23;
$L__BB5_7:
	shl.b32 	%r26, %r30, 4;
	mad.lo.s32 	%r27, %r31, %r9, %r26;
	shl.b32 	%r28, %r1, 4;
	mad.lo.s32 	%r29, %r10, %r21, %r28;
	cvt.s64.s32 	%rd3, %r29;
	cvta.to.global.u64 	%rd4, %rd2;
	add.s64 	%rd5, %rd4, %rd3;
	cvt.s64.s32 	%rd6, %r27;
	cvta.to.global.u64 	%rd7, %rd1;
	add.s64 	%rd8, %rd7, %rd6;
	ld.global.f32 	%f1, [%rd8];
	st.global.f32 	[%rd5], %f1;
	ld.global.f32 	%f2, [%rd8+4];
	st.global.f32 	[%rd5+4], %f2;
	ld.global.f32 	%f3, [%rd8+8];
	st.global.f32 	[%rd5+8], %f3;
	ld.global.f32 	%f4, [%rd8+12];
	st.global.f32 	[%rd5+12], %f4;
$L__BB5_8:
	ret;

}
	// .globl	_Z26nppiMirror_kernel_templateIiLi1EEvPKT_iPS0_iii8NppiAxis
.visible .entry _Z26nppiMirror_kernel_templateIiLi1EEvPKT_iPS0_iii8NppiAxis(
	.param .u64 .ptr .align 1 _Z26nppiMirror_kernel_templateIiLi1EEvPKT_iPS0_iii8NppiAxis_param_0,
	.param .u32 _Z26nppiMirror_kernel_templateIiLi1EEvPKT_iPS0_iii8NppiAxis_param_1,
	.param .u64 .ptr .align 1 _Z26nppiMirror_kernel_templateIiLi1EEvPKT_iPS0_iii8NppiAxis_param_2,
	.param .u32 _Z26nppiMirror_kernel_templateIiLi1EEvPKT_iPS0_iii8NppiAxis_param_3,
	.param .u32 _Z26nppiMirror_kernel_templateIiLi1EEvPKT_iPS0_iii8NppiAxis_param_4,
	.param .u32 _Z26nppiMirror_kernel_templateIiLi1EEvPKT_iPS0_iii8NppiAxis_param_5,
	.param .u32 _Z26nppiMirror_kernel_templateIiLi1EEvPKT_iPS0_iii8NppiAxis_param_6
)
{
	.reg .pred 	%p<7>;
	.reg .b32 	%r<33>;
	.reg .b64 	%rd<9>;

	ld.param.u64 	%rd1, [_Z26nppiMirror_kernel_templateIiLi1EEvPKT_iPS0_iii8NppiAxis_param_0];
	ld.param.u32 	%r9, [_Z26nppiMirror_kernel_templateIiLi1EEvPKT_iPS0_iii8NppiAxis_param_1];
	ld.param.u64 	%rd2, [_Z26nppiMirror_kernel_templateIiLi1EEvPKT_iPS0_iii8NppiAxis_param_2];
	ld.param.u32 	%r10, [_Z26nppiMirror_kernel_templateIiLi1EEvPKT_iPS0_iii8NppiAxis_param_3];
	ld.param.u32 	%r11, [_Z26nppiMirror_kernel_templateIiLi1EEvPKT_iPS0_iii8NppiAxis_param_4];
	ld.param.u32 	%r14, [_Z26nppiMirror_kernel_templateIiLi1EEvPKT_iPS0_iii8NppiAxis_param_5];
	ld.param.u32 	%r13, [_Z26nppiMirror_kernel_templateIiLi1EEvPKT_iPS0_iii8NppiAxis_param_6];
	mov.u32 	%r15, %ctaid.x;
	mov.u32 	%r16, %ntid.x;
	mov.u32 	%r17, %tid.x;
	mad.lo.s32 	%r1, %r15, %r16, %r17;
	mov.u32 	%r18, %ctaid.y;
	mov.u32 	%r19, %ntid.y;
	mov.u32 	%r20, %tid.y;
	mad.lo.s32 	%r21, %r18, %r19, %r20;
	setp.ge.s32 	%p1, %r1, %r11;
	setp.ge.s32 	%p2, %r21, %r14;
	or.pred  	%p3, %p1, %p2;
	@%p3 bra 	$L__BB6_8;
	setp.eq.s32 	%p4, %r13, 2;
	@%p4 bra 	$L__BB6_6;
	setp.eq.s32 	%p5, %r13, 1;
	@%p5 bra 	$L__BB6_5;
	setp.ne.s32 	%p6, %r13, 0;
	mov.u32 	%r31, %r1;
	mov.u32 	%r32, %r21;
	@%p6 bra 	$L__BB6_7;
	not.b32 	%r25, %r21;
	add.s32 	%r32, %r14, %r25;
	mov.u32 	%r31, %r1;
	bra.uni 	$L__BB6_7;
$L__BB6_5:
	not.b32 	%r24, %r1;
	add.s32 	%r31, %r11, %r24;
	mov.u32 	%r32, %r21;
	bra.uni 	$L__BB6_7;
$L__BB6_6:
	not.b32 	%r22, %r1;
	add.s32 	%r31, %r11, %r22;
	not.b32 	%r23, %r21;
	add.s32 	%r32, %r14, %r23;
$L__BB6_7:
	shl.b32 	%r26, %r31, 2;
	mad.lo.s32 	%r27, %r32, %r9, %r26;
	shl.b32 	%r28, %r1, 2;
	mad.lo.s32 	%r29, %r10, %r21, %r28;
	cvt.s64.s32 	%rd3, %r27;
	cvta.to.global.u64 	%rd4, %rd1;
	add.s64 	%rd5, %rd4, %rd3;
	ld.global.u32 	%r30, [%rd5];
	cvt.s64.s32 	%rd6, %r29;
	cvta.to.global.u64 	%rd7, %rd2;
	add.s64 	%rd8, %rd7, %rd6;
	st.global.u32 	[%rd8], %r30;
$L__BB6_8:
	ret;

}
	// .globl	_Z26nppiMirror_kernel_templateIiLi3EEvPKT_iPS0_iii8NppiAxis
.visible .entry _Z26nppiMirror_kernel_templateIiLi3EEvPKT_iPS0_iii8NppiAxis(
	.param .u64 .ptr .align 1 _Z26nppiMirror_kernel_templateIiLi3EEvPKT_iPS0_iii8NppiAxis_param_0,
	.param .u32 _Z26nppiMirror_kernel_templateIiLi3EEvPKT_iPS0_iii8NppiAxis_param_1,
	.param .u64 .ptr .align 1 _Z26nppiMirror_kernel_templateIiLi3EEvPKT_iPS0_iii8NppiAxis_param_2,
	.param .u32 _Z26nppiMirror_kernel_templateIiLi3EEvPKT_iPS0_iii8NppiAxis_param_3,
	.param .u32 _Z26nppiMirror_kernel_templateIiLi3EEvPKT_iPS0_iii8NppiAxis_param_4,
	.param .u32 _Z26nppiMirror_kernel_templateIiLi3EEvPKT_iPS0_iii8NppiAxis_param_5,
	.param .u32 _Z26nppiMirror_kernel_templateIiLi3EEvPKT_iPS0_iii8NppiAxis_param_6
)
{
	.reg .pred 	%p<7>;
	.reg .b32 	%r<35>;
	.reg .b64 	%rd<9>;

	ld.param.u64 	%rd1, [_Z26nppiMirror_kernel_templateIiLi3EEvPKT_iPS0_iii8NppiAxis_param_0];
	ld.param.u32 	%r9, [_Z26nppiMirror_kernel_templateIiLi3EEvPKT_iPS0_iii8NppiAxis_param_1];
	ld.param.u64 	%rd2, [_Z26nppiMirror_kernel_templateIiLi3EEvPKT_iPS0_iii8NppiAxis_param_2];
	ld.param.u32 	%r10, [_Z26nppiMirror_kernel_templateIiLi3EEvPKT_iPS0_iii8NppiAxis_param_3];
	ld.param.u32 	%r11, [_Z26nppiMirror_kernel_templateIiLi3EEvPKT_iPS0_iii8NppiAxis_param_4];
	ld.param.u32 	%r14, [_Z26nppiMirror_kernel_templateIiLi3EEvPKT_iPS0_iii8NppiAxis_param_5];
	ld.param.u32 	%r13, [_Z26nppiMirror_kernel_templateIiLi3EEvPKT_iPS0_iii8NppiAxis_param_6];
	mov.u32 	%r15, %ctaid.x;
	mov.u32 	%r16, %ntid.x;
	mov.u32 	%r17, %tid.x;
	mad.lo.s32 	%r1, %r15, %r16, %r17;
	mov.u32 	%r18, %ctaid.y;
	mov.u32 	%r19, %ntid.y;
	mov.u32 	%r20, %tid.y;
	mad.lo.s32 	%r21, %r18, %r19, %r20;
	setp.ge.s32 	%p1, %r1, %r11;
	setp.ge.s32 	%p2, %r21, %r14;
	or.pred  	%p3, %p1, %p2;
	@%p3 bra 	$L__BB7_8;
	setp.eq.s32 	%p4, %r13, 2;
	@%p4 bra 	$L__BB7_6;
	setp.eq.s32 	%p5, %r13, 1;
	@%p5 bra 	$L__BB7_5;
	setp.ne.s32 	%p6, %r13, 0;
	mov.u32 	%r33, %r1;
	mov.u32 	%r34, %r21;
	@%p6 bra 	$L__BB7_7;
	not.b32 	%r25, %r21;
	add.s32 	%r34, %r14, %r25;
	mov.u32 	%r33, %r1;
	bra.uni 	$L__BB7_7;
$L__BB7_5:
	not.b32 	%r24, %r1;
	add.s32 	%r33, %r11, %r24;
	mov.u32 	%r34, %r21;
	bra.uni 	$L__BB7_7;
$L__BB7_6:
	not.b32 	%r22, %r1;
	add.s32 	%r33, %r11, %r22;
	not.b32 	%r23, %r21;
	add.s32 	%r34, %r14, %r23;
$L__BB7_7:
	mul.lo.s32 	%r26, %r34, %r9;
	mad.lo.s32 	%r27, %r33, 12, %r26;
	mul.lo.s32 	%r28, %r10, %r21;
	mad.lo.s32 	%r29, %r1, 12, %r28;
	cvt.s64.s32 	%rd3, %r29;
	cvta.to.global.u64 	%rd4, %rd2;
	add.s64 	%rd5, %rd4, %rd3;
	cvt.s64.s32 	%rd6, %r27;
	cvta.to.global.u64 	%rd7, %rd1;
	add.s64 	%rd8, %rd7, %rd6;
	ld.global.u32 	%r30, [%rd8];
	st.global.u32 	[%rd5], %r30;
	ld.global.u32 	%r31, [%rd8+4];
	st.global.u32 	[%rd5+4], %r31;
	ld.global.u32 	%r32, [%rd8+8];
	st.global.u32 	[%rd5+8], %r32;
$L__BB7_8:
	ret;

}
	// .globl	_Z26nppiMirror_kernel_templateIiLi4EEvPKT_iPS0_iii8NppiAxis
.visible .entry _Z26nppiMirror_kernel_templateIiLi4EEvPKT_iPS0_iii8NppiAxis(
	.param .u64 .ptr .align 1 _Z26nppiMirror_kernel_templateIiLi4EEvPKT_iPS0_iii8NppiAxis_param_0,
	.param .u32 _Z26nppiMirror_kernel_templateIiLi4EEvPKT_iPS0_iii8NppiAxis_param_1,
	.param .u64 .ptr .align 1 _Z26nppiMirror_kernel_templateIiLi4EEvPKT_iPS0_iii8NppiAxis_param_2,
	.param .u32 _Z26nppiMirror_kernel_templateIiLi4EEvPKT_iPS0_iii8NppiAxis_param_3,
	.param .u32 _Z26nppiMirror_kernel_templateIiLi4EEvPKT_iPS0_iii8NppiAxis_param_4,
	.param .u32 _Z26nppiMirror_kernel_templateIiLi4EEvPKT_iPS0_iii8NppiAxis_param_5,
	.param .u32 _Z26nppiMirror_kernel_templateIiLi4EEvPKT_iPS0_iii8NppiAxis_param_6
)
{
	.reg .pred 	%p<7>;
	.reg .b32 	%r<36>;
	.reg .b64 	%rd<9>;

	ld.param.u64 	%rd1, [_Z26nppiMirror_kernel_templateIiLi4EEvPKT_iPS0_iii8NppiAxis_param_0];
	ld.param.u32 	%r9, [_Z26nppiMirror_kernel_templateIiLi4EEvPKT_iPS0_iii8NppiAxis_param_1];
	ld.param.u64 	%rd2, [_Z26nppiMirror_kernel_templateIiLi4EEvPKT_iPS0_iii8NppiAxis_param_2];
	ld.param.u32 	%r10, [_Z26nppiMirror_kernel_templateIiLi4EEvPKT_iPS0_iii8NppiAxis_param_3];
	ld.param.u32 	%r11, [_Z26nppiMirror_kernel_templateIiLi4EEvPKT_iPS0_iii8NppiAxis_param_4];
	ld.param.u32 	%r14, [_Z26nppiMirror_kernel_templateIiLi4EEvPKT_iPS0_iii8NppiAxis_param_5];
	ld.param.u32 	%r13, [_Z26nppiMirror_kernel_templateIiLi4EEvPKT_iPS0_iii8NppiAxis_param_6];
	mov.u32 	%r15, %ctaid.x;
	mov.u32 	%r16, %ntid.x;
	mov.u32 	%r17, %tid.x;
	mad.lo.s32 	%r1, %r15, %r16, %r17;
	mov.u32 	%r18, %ctaid.y;
	mov.u32 	%r19, %ntid.y;
	mov.u32 	%r20, %tid.y;
	mad.lo.s32 	%r21, %r18, %r19, %r20;
	setp.ge.s32 	%p1, %r1, %r11;
	setp.ge.s32 	%p2, %r21, %r14;
	or.pred  	%p3, %p1, %p2;
	@%p3 bra 	$L__BB8_8;
	setp.eq.s32 	%p4, %r13, 2;
	@%p4 bra 	$L__BB8_6;
	setp.eq.s32 	%p5, %r13, 1;
	@%p5 bra 	$L__BB8_5;
	setp.ne.s32 	%p6, %r13, 0;
	mov.u32 	%r34, %r1;
	mov.u32 	%r35, %r21;
	@%p6 bra 	$L__BB8_7;
	not.b32 	%r25, %r21;
	add.s32 	%r35, %r14, %r25;
	mov.u32 	%r34, %r1;
	bra.uni 	$L__BB8_7;
$L__BB8_5:
	not.b32 	%r24, %r1;
	add.s32 	%r34, %r11, %r24;
	mov.u32 	%r35, %r21;
	bra.uni 	$L__BB8_7;
$L__BB8_6:
	not.b32 	%r22, %r1;
	add.s32 	%r34, %r11, %r22;
	not.b32 	%r23, %r21;
	add.s32 	%r35, %r14, %r23;
$L__BB8_7:
	shl.b32 	%r26, %r34, 4;
	mad.lo.s32 	%r27, %r35, %r9, %r26;
	shl.b32 	%r28, %r1, 4;
	mad.lo.s32 	%r29, %r10, %r21, %r28;
	cvt.s64.s32 	%rd3, %r29;
	cvta.to.global.u64 	%rd4, %rd2;
	add.s64 	%rd5, %rd4, %rd3;
	cvt.s64.s32 	%rd6, %r27;
	cvta.to.global.u64 	%rd7, %rd1;
	add.s64 	%rd8, %rd7, %rd6;
	ld.global.u32 	%r30, [%rd8];
	st.global.u32 	[%rd5], %r30;
	ld.global.u32 	%r31, [%rd8+4];
	st.global.u32 	[%rd5+4], %r31;
	ld.global.u32 	%r32, [%rd8+8];
	st.global.u32 	[%rd5+8], %r32;
	ld.global.u32 	%r33, [%rd8+12];
	st.global.u32 	[%rd5+12], %r33;
$L__BB8_8:
	ret;

}
	// .globl	_Z26nppiMirror_kernel_templateIhLi1EEvPKT_iPS0_iii8NppiAxis
.visible .entry _Z26nppiMirror_kernel_templateIhLi1EEvPKT_iPS0_iii8NppiAxis(
	.param .u64 .ptr .align 1 _Z26nppiMirror_kernel_templateIhLi1EEvPKT_iPS0_iii8NppiAxis_param_0,
	.param .u32 _Z26nppiMirror_kernel_templateIhLi1EEvPKT_iPS0_iii8NppiAxis_param_1,
	.param .u64 .ptr .align 1 _Z26nppiMirror_kernel_templateIhLi1EEvPKT_iPS0_iii8NppiAxis_param_2,
	.param .u32 _Z26nppiMirror_kernel_templateIhLi1EEvPKT_iPS0_iii8NppiAxis_param_3,
	.param .u32 _Z26nppiMirror_kernel_templateIhLi1EEvPKT_iPS0_iii8NppiAxis_param_4,
	.param .u32 _Z26nppiMirror_kernel_templateIhLi1EEvPKT_iPS0_iii8NppiAxis_param_5,
	.param .u32 _Z26nppiMirror_kernel_templateIhLi1EEvPKT_iPS0_iii8NppiAxis_param_6
)
{
	.reg .pred 	%p<7>;
	.reg .b16 	%rs<2>;
	.reg .b32 	%r<30>;
	.reg .b64 	%rd<9>;

	ld.param.u64 	%rd1, [_Z26nppiMirror_kernel_templateIhLi1EEvPKT_iPS0_iii8NppiAxis_param_0];
	ld.param.u32 	%r9, [_Z26nppiMirror_kernel_templateIhLi1EEvPKT_iPS0_iii8NppiAxis_param_1];
	ld.param.u64 	%rd2, [_Z26nppiMirror_kernel_templateIhLi1EEvPKT_iPS0_iii8NppiAxis_param_2];
	ld.param.u32 	%r10, [_Z26nppiMirror_kernel_templateIhLi1EEvPKT_iPS0_iii8NppiAxis_param_3];
	ld.param.u32 	%r11, [_Z26nppiMirror_kernel_templateIhLi1EEvPKT_iPS0_iii8NppiAxis_param_4];
	ld.param.u32 	%r14, [_Z26nppiMirror_kernel_templateIhLi1EEvPKT_iPS0_iii8NppiAxis_param_5];
	ld.param.u32 	%r13, [_Z26nppiMirror_kernel_templateIhLi1EEvPKT_iPS0_iii8NppiAxis_param_6];
	mov.u32 	%r15, %ctaid.x;
	mov.u32 	%r16, %ntid.x;
	mov.u32 	%r17, %tid.x;
	mad.lo.s32 	%r1, %r15, %r16, %r17;
	mov.u32 	%r18, %ctaid.y;
	mov.u32 	%r19, %ntid.y;
	mov.u32 	%r20, %tid.y;
	mad.lo.s32 	%r21, %r18, %r19, %r20;
	setp.ge.s32 	%p1, %r1, %r11;
	setp.ge.s32 	%p2, %r21, %r14;
	or.pred  	%p3, %p1, %p2;
	@%p3 bra 	$L__BB9_8;
	setp.eq.s32 	%p4, %r13, 2;
	@%p4 bra 	$L__BB9_6;
	setp.eq.s32 	%p5, %r13, 1;
	@%p5 bra 	$L__BB9_5;
	setp.ne.s32 	%p6, %r13, 0;
	mov.u32 	%r28, %r1;
	mov.u32 	%r29, %r21;
	@%p6 bra 	$L__BB9_7;
	not.b32 	%r25, %r21;
	add.s32 	%r29, %r14, %r25;
	mov.u32 	%r28, %r1;
	bra.uni 	$L__BB9_7;
$L__BB9_5:
	not.b32 	%r24, %r1;
	add.s32 	%r28, %r11, %r24;
	mov.u32 	%r29, %r21;
	bra.uni 	$L__BB9_7;
$L__BB9_6:
	not.b32 	%r22, %r1;
	add.s32 	%r28, %r11, %r22;
	not.b32 	%r23, %r21;
	add.s32 	%r29, %r14, %r23;
$L__BB9_7:
	mad.lo.s32 	%r26, %r29, %r9, %r28;
	mad.lo.s32 	%r27, %r10, %r21, %r1;
	cvt.s64.s32 	%rd3, %r26;
	cvta.to.global.u64 	%rd4, %rd1;
	add.s64 	%rd5, %rd4, %rd3;
	ld.global.u8 	%rs1, [%rd5];
	cvt.s64.s32 	%rd6, %r27;
	cvta.to.global.u64 	%rd7, %rd2;
	add.s64 	%rd8, %rd7, %rd6;
	st.global.u8 	[%rd8], %rs1;
$L__BB9_8:
	ret;

}
	// .globl	_Z26nppiMirror_kernel_templateIhLi3EEvPKT_iPS0_iii8NppiAxis
.visible .entry _Z26nppiMirror_kernel_templateIhLi3EEvPKT_iPS0_iii8NppiAxis(
	.param .u64 .ptr .align 1 _Z26nppiMirror_kernel_templateIhLi3EEvPKT_iPS0_iii8NppiAxis_param_0,
	.param .u32 _Z26nppiMirror_kernel_templateIhLi3EEvPKT_iPS0_iii8NppiAxis_param_1,
	.param .u64 .ptr .align 1 _Z26nppiMirror_kernel_templateIhLi3EEvPKT_iPS0_iii8NppiAxis_param_2,
	.param .u32 _Z26nppiMirror_kernel_templateIhLi3EEvPKT_iPS0_iii8NppiAxis_param_3,
	.param .u32 _Z26nppiMirror_kernel_templateIhLi3EEvPKT_iPS0_iii8NppiAxis_param_4,
	.param .u32 _Z26nppiMirror_kernel_templateIhLi3EEvPKT_iPS0_iii8NppiAxis_param_5,
	.param .u32 _Z26nppiMirror_kernel_templateIhLi3EEvPKT_iPS0_iii8NppiAxis_param_6
)
{
	.reg .pred 	%p<7>;
	.reg .b16 	%rs<4>;
	.reg .b32 	%r<32>;
	.reg .b64 	%rd<9>;

	ld.param.u64 	%rd1, [_Z26nppiMirror_kernel_templateIhLi3EEvPKT_iPS0_iii8NppiAxis_param_0];
	ld.param.u32 	%r9, [_Z26nppiMirror_kernel_templateIhLi3EEvPKT_iPS0_iii8NppiAxis_param_1];
	ld.param.u64 	%rd2, [_Z26nppiMirror_kernel_templateIhLi3EEvPKT_iPS0_iii8NppiAxis_param_2];
	ld.param.u32 	%r10, [_Z26nppiMirror_kernel_templateIhLi3EEvPKT_iPS0_iii8NppiAxis_param_3];
	ld.param.u32 	%r11, [_Z26nppiMirror_kernel_templateIhLi3EEvPKT_iPS0_iii8NppiAxis_param_4];
	ld.param.u32 	%r14, [_Z26nppiMirror_kernel_templateIhLi3EEvPKT_iPS0_iii8NppiAxis_param_5];
	ld.param.u32 	%r13, [_Z26nppiMirror_kernel_templateIhLi3EEvPKT_iPS0_iii8NppiAxis_param_6];
	mov.u32 	%r15, %ctaid.x;
	mov.u32 	%r16, %ntid.x;
	mov.u32 	%r17, %tid.x;
	mad.lo.s32 	%r1, %r15, %r16, %r17;
	mov.u32 	%r18, %ctaid.y;
	mov.u32 	%r19, %ntid.y;
	mov.u32 	%r20, %tid.y;
	mad.lo.s32 	%r21, %r18, %r19, %r20;
	setp.ge.s32 	%p1, %r1, %r11;
	setp.ge.s32 	%p2, %r21, %r14;
	or.pred  	%p3, %p1, %p2;
	@%p3 bra 	$L__BB10_8;
	setp.eq.s32 	%p4, %r13, 2;
	@%p4 bra 	$L__BB10_6;
	setp.eq.s32 	%p5, %r13, 1;
	@%p5 bra 	$L__BB10_5;
	setp.ne.s32 	%p6, %r13, 0;
	mov.u32 	%r30, %r1;
	mov.u32 	%r31, %r21;
	@%p6 bra 	$L__BB10_7;
	not.b32 	%r25, %r21;
	add.s32 	%r31, %r14, %r25;
	mov.u32 	%r30, %r1;
	bra.uni 	$L__BB10_7;
$L__BB10_5:
	not.b32 	%r24, %r1;
	add.s32 	%r30, %r11, %r24;
	mov.u32 	%r31, %r21;
	bra.uni 	$L__BB10_7;
$L__BB10_6:
	not.b32 	%r22, %r1;
	add.s32 	%r30, %r11, %r22;
	not.b32 	%r23, %r21;
	add.s32 	%r31, %r14, %r23;
$L__BB10_7:
	mul.lo.s32 	%r26, %r31, %r9;
	mad.lo.s32 	%r27, %r30, 3, %r26;
	mul.lo.s32 	%r28, %r10, %r21;
	mad.lo.s32 	%r29, %r1, 3, %r28;
	cvt.s64.s32 	%rd3, %r29;
	cvta.to.global.u64 	%rd4, %rd2;
	add.s64 	%rd5, %rd4, %rd3;
	cvt.s64.s32 	%rd6, %r27;
	cvta.to.global.u64 	%rd7, %rd1;
	add.s64 	%rd8, %rd7, %rd6;
	ld.global.u8 	%rs1, [%rd8];
	st.global.u8 	[%rd5], %rs1;
	ld.global.u8 	%rs2, [%rd8+1];
	st.global.u8 	[%rd5+1], %rs2;
	ld.global.u8 	%rs3, [%rd8+2];
	st.global.u8 	[%rd5+2], %rs3;
$L__BB10_8:
	ret;

}
	// .globl	_Z26nppiMirror_kernel_templateIhLi4EEvPKT_iPS0_iii8NppiAxis
.visible .entry _Z26nppiMirror_kernel_templateIhLi4EEvPKT_iPS0_iii8NppiAxis(
	.param .u64 .ptr .align 1 _Z26nppiMirror_kernel_templateIhLi4EEvPKT_iPS0_iii8NppiAxis_param_0,
	.param .u32 _Z26nppiMirror_kernel_templateIhLi4EEvPKT_iPS0_iii8NppiAxis_param_1,
	.param .u64 .ptr .align 1 _Z26nppiMirror_kernel_templateIhLi4EEvPKT_iPS0_iii8NppiAxis_param_2,
	.param .u32 _Z26nppiMirror_kernel_templateIhLi4EEvPKT_iPS0_iii8NppiAxis_param_3,
	.param .u32 _Z26nppiMirror_kernel_templateIhLi4EEvPKT_iPS0_iii8NppiAxis_param_4,
	.param .u32 _Z26nppiMirror_kernel_templateIhLi4EEvPKT_iPS0_iii8NppiAxis_param_5,
	.param .u32 _Z26nppiMirror_kernel_templateIhLi4EEvPKT_iPS0_iii8NppiAxis_param_6
)
{
	.reg .pred 	%p<7>;
	.reg .b16 	%rs<5>;
	.reg .b32 	%r<32>;
	.reg .b64 	%rd<9>;

	ld.param.u64 	%rd1, [_Z26nppiMirror_kernel_templateIhLi4EEvPKT_iPS0_iii8NppiAxis_param_0];
	ld.param.u32 	%r9, [_Z26nppiMirror_kernel_templateIhLi4EEvPKT_iPS0_iii8NppiAxis_param_1];
	ld.param.u64 	%rd2, [_Z26nppiMirror_kernel_templateIhLi4EEvPKT_iPS0_iii8NppiAxis_param_2];
	ld.param.u32 	%r10, [_Z26nppiMirror_kernel_templateIhLi4EEvPKT_iPS0_iii8NppiAxis_param_3];
	ld.param.u32 	%r11, [_Z26nppiMirror_kernel_templateIhLi4EEvPKT_iPS0_iii8NppiAxis_param_4];
	ld.param.u32 	%r14, [_Z26nppiMirror_kernel_templateIhLi4EEvPKT_iPS0_iii8NppiAxis_param_5];
	ld.param.u32 	%r13, [_Z26nppiMirror_kernel_templateIhLi4EEvPKT_iPS0_iii8NppiAxis_param_6];
	mov.u32 	%r15, %ctaid.x;
	mov.u32 	%r16, %ntid.x;
	mov.u32 	%r17, %tid.x;
	mad.lo.s32 	%r1, %r15, %r16, %r17;
	mov.u32 	%r18, %ctaid.y;
	mov.u32 	%r19, %ntid.y;
	mov.u32 	%r20, %tid.y;
	mad.lo.s32 	%r21, %r18, %r19, %r20;
	setp.ge.s32 	%p1, %r1, %r11;
	setp.ge.s32 	%p2, %r21, %r14;
	or.pred  	%p3, %p1, %p2;
	@%p3 bra 	$L__BB11_8;
	setp.eq.s32 	%p4, %r13, 2;
	@%p4 bra 	$L__BB11_6;
	setp.eq.s32 	%p5, %r13, 1;
	@%p5 bra 	$L__BB11_5;
	setp.ne.s32 	%p6, %r13, 0;
	mov.u32 	%r30, %r1;
	mov.u32 	%r31, %r21;
	@%p6 bra 	$L__BB11_7;
	not.b32 	%r25, %r21;
	add.s32 	%r31, %r14, %r25;
	mov.u32 	%r30, %r1;
	bra.uni 	$L__BB11_7;
$L__BB11_5:
	not.b32 	%r24, %r1;
	add.s32 	%r30, %r11, %r24;
	mov.u32 	%r31, %r21;
	bra.uni 	$L__BB11_7;
$L__BB11_6:
	not.b32 	%r22, %r1;
	add.s32 	%r30, %r11, %r22;
	not.b32 	%r23, %r21;
	add.s32 	%r31, %r14, %r23;
$L__BB11_7:
	shl.b32 	%r26, %r30, 2;
	mad.lo.s32 	%r27, %r31, %r9, %r26;
	shl.b32 	%r28, %r1, 2;
	mad.lo.s32 	%r29, %r10, %r21, %r28;
	cvt.s64.s32 	%rd3, %r29;
	cvta.to.global.u64 	%rd4, %rd2;
	add.s64 	%rd5, %rd4, %rd3;
	cvt.s64.s32 	%rd6, %r27;
	cvta.to.global.u64 	%rd7, %rd1;
	add.s64 	%rd8, %rd7, %rd6;
	ld.global.u8 	%rs1, [%rd8];
	st.global.u8 	[%rd5], %rs1;
	ld.global.u8 	%rs2, [%rd8+1];
	st.global.u8 	[%rd5+1], %rs2;
	ld.global.u8 	%rs3, [%rd8+2];
	st.global.u8 	[%rd5+2], %rs3;
	ld.global.u8 	%rs4, [%rd8+3];
	st.global.u8 	[%rd5+3], %rs4;
$L__BB11_8:
	ret;

}


// ===== COMPILED SASS (sm_100) =====

	.target	sm_100

	.elftype	@"ET_EXEC"


//--------------------- .note.nv.tkinfo           --------------------------
	.section	.note.nv.tkinfo,"",@"SHT_NOTE"
	.sectionflags	@"SHF_NOTE_NV_TKINFO"
	.tkinfo
        /*0018*/ 	.word	0x00000002
        /*0030*/ 	.string	""
        /*0030*/ 	.string	"ptxas"
        /*0030*/ 	.string	"Cuda compilation tools, release 13.0, V13.0.88"
        /*0030*/ 	.string	"Build cuda_13.0.r13.0/compiler.36424714_0"
        /*0030*/ 	.string	"-arch sm_100 -m 64 "



//--------------------- .note.nv.cuinfo           --------------------------
	.section	.note.nv.cuinfo,"",@"SHT_NOTE"
	.sectionflags	@"SHF_NOTE_NV_CUINFO"
        /*0018*/ 	.short	0x0002
        /*001a*/ 	.short	0x0064
        /*001c*/ 	.short	0x0082
	.zero		2


//--------------------- .nv.info                  --------------------------
	.section	.nv.info,"",@"SHT_CUDA_INFO"
	.align	4


	//----- nvinfo : EIATTR_REGCOUNT
	.align		4
        /*0000*/ 	.byte	0x04, 0x2f
        /*0002*/ 	.short	(.L_1 - .L_0)
	.align		4
.L_0:
        /*0004*/ 	.word	index@(_Z26nppiMirror_kernel_templateItLi1EEvPKT_iPS0_iii8NppiAxis)
        /*0008*/ 	.word	0x00000009


	//----- nvinfo : EIATTR_FRAME_SIZE
	.align		4
.L_1:
        /*000c*/ 	.byte	0x04, 0x11
        /*000e*/ 	.short	(.L_3 - .L_2)
	.align		4
.L_2:
        /*0010*/ 	.word	index@(_Z26nppiMirror_kernel_templateItLi1EEvPKT_iPS0_iii8NppiAxis)
        /*0014*/ 	.word	0x00000000


	//----- nvinfo : EIATTR_REGCOUNT
	.align		4
.L_3:
        /*0018*/ 	.byte	0x04, 0x2f
        /*001a*/ 	.short	(.L_5 - .L_4)
	.align		4
.L_4:
        /*001c*/ 	.word	index@(_Z26nppiMirror_kernel_templateItLi3EEvPKT_iPS0_iii8NppiAxis)
        /*0020*/ 	.word	0x0000000e


	//----- nvinfo : EIATTR_FRAME_SIZE
	.align		4
.L_5:
        /*0024*/ 	.byte	0x04, 0x11
        /*0026*/ 	.short	(.L_7 - .L_6)
	.align		4
.L_6:
        /*0028*/ 	.word	index@(_Z26nppiMirror_kernel_templateItLi3EEvPKT_iPS0_iii8NppiAxis)
        /*002c*/ 	.word	0x00000000


	//----- nvinfo : EIATTR_REGCOUNT
	.align		4
.L_7:
        /*0030*/ 	.byte	0x04, 0x2f
        /*0032*/ 	.short	(.L_9 - .L_8)
	.align		4
.L_8:
        /*0034*/ 	.word	index@(_Z26nppiMirror_kernel_templateItLi4EEvPKT_iPS0_iii8NppiAxis)
        /*0038*/ 	.word	0x00000010


	//----- nvinfo : EIATTR_FRAME_SIZE
	.align		4
.L_9:
        /*003c*/ 	.byte	0x04, 0x11
        /*003e*/ 	.short	(.L_11 - .L_10)
	.align		4
.L_10:
        /*0040*/ 	.word	index@(_Z26nppiMirror_kernel_templateItLi4EEvPKT_iPS0_iii8NppiAxis)
        /*0044*/ 	.word	0x00000000


	//----- nvinfo : EIATTR_REGCOUNT
	.align		4
.L_11:
        /*0048*/ 	.byte	0x04, 0x2f
        /*004a*/ 	.short	(.L_13 - .L_12)
	.align		4
.L_12:
        /*004c*/ 	.word	index@(_Z26nppiMirror_kernel_templateIfLi1EEvPKT_iPS0_iii8NppiAxis)
        /*0050*/ 	.word	0x00000009


	//----- nvinfo : EIATTR_FRAME_SIZE
	.align		4
.L_13:
        /*0054*/ 	.byte	0x04, 0x11
        /*0056*/ 	.short	(.L_15 - .L_14)
	.align		4
.L_14:
        /*0058*/ 	.word	index@(_Z26nppiMirror_kernel_templateIfLi1EEvPKT_iPS0_iii8NppiAxis)
        /*005c*/ 	.word	0x00000000


	//----- nvinfo : EIATTR_REGCOUNT
	.align		4
.L_15:
        /*0060*/ 	.byte	0x04, 0x2f
        /*0062*/ 	.short	(.L_17 - .L_16)
	.align		4
.L_16:
        /*0064*/ 	.word	index@(_Z26nppiMirror_kernel_templateIfLi3EEvPKT_iPS0_iii8NppiAxis)
        /*0068*/ 	.word	0x0000000e


	//----- nvinfo : EIATTR_FRAME_SIZE
	.align		4
.L_17:
        /*006c*/ 	.byte	0x04, 0x11
        /*006e*/ 	.short	(.L_19 - .L_18)
	.align		4
.L_18:
        /*0070*/ 	.word	index@(_Z26nppiMirror_kernel_templateIfLi3EEvPKT_iPS0_iii8NppiAxis)
        /*0074*/ 	.word	0x00000000


	//----- nvinfo : EIATTR_REGCOUNT
	.align		4
.L_19:
        /*0078*/ 	.byte	0x04, 0x2f
        /*007a*/ 	.short	(.L_21 - .L_20)
	.align		4
.L_20:
        /*007c*/ 	.word	index@(_Z26nppiMirror_kernel_templateIfLi4EEvPKT_iPS0_iii8NppiAxis)
        /*0080*/ 	.word	0x00000010


	//----- nvinfo : EIATTR_FRAME_SIZE
	.align		4
.L_21:
        /*0084*/ 	.byte	0x04, 0x11
        /*0086*/ 	.short	(.L_23 - .L_22)
	.align		4
.L_22:
        /*0088*/ 	.word	index@(_Z26nppiMirror_kernel_templateIfLi4EEvPKT_iPS0_iii8NppiAxis)
        /*008c*/ 	.word	0x00000000


	//----- nvinfo : EIATTR_REGCOUNT
	.align		4
.L_23:
        /*0090*/ 	.byte	0x04, 0x2f
        /*0092*/ 	.short	(.L_25 - .L_24)
	.align		4
.L_24:
        /*0094*/ 	.word	index@(_Z26nppiMirror_kernel_templateIiLi1EEvPKT_iPS0_iii8NppiAxis)
        /*0098*/ 	.word	0x00000009


	//----- nvinfo : EIATTR_FRAME_SIZE
	.align		4
.L_25:
        /*009c*/ 	.byte	0x04, 0x11
        /*009e*/ 	.short	(.L_27 - .L_26)
	.align		4
.L_26:
        /*00a0*/ 	.word	index@(_Z26nppiMirror_kernel_templateIiLi1EEvPKT_iPS0_iii8NppiAxis)
        /*00a4*/ 	.word	0x00000000


	//----- nvinfo : EIATTR_REGCOUNT
	.align		4
.L_27:
        /*00a8*/ 	.byte	0x04, 0x2f
        /*00aa*/ 	.short	(.L_29 - .L_28)
	.align		4
.L_28:
        /*00ac*/ 	.word	index@(_Z26nppiMirror_kernel_templateIiLi3EEvPKT_iPS0_iii8NppiAxis)
        /*00b0*/ 	.word	0x0000000e


	//----- nvinfo : EIATTR_FRAME_SIZE
	.align		4
.L_29:
        /*00b4*/ 	.byte	0x04, 0x11
        /*00b6*/ 	.short	(.L_31 - .L_30)
	.align		4
.L_30:
        /*00b8*/ 	.word	index@(_Z26nppiMirror_kernel_templateIiLi3EEvPKT_iPS0_iii8NppiAxis)
        /*00bc*/ 	.word	0x00000000


	//----- nvinfo : EIATTR_REGCOUNT
	.align		4
.L_31:
        /*00c0*/ 	.byte	0x04, 0x2f
        /*00c2*/ 	.short	(.L_33 - .L_32)
	.align		4
.L_32:
        /*00c4*/ 	.word	index@(_Z26nppiMirror_kernel_templateIiLi4EEvPKT_iPS0_iii8NppiAxis)
        /*00c8*/ 	.word	0x00000010


	//----- nvinfo : EIATTR_FRAME_SIZE
	.align		4
.L_33:
        /*00cc*/ 	.byte	0x04, 0x11
        /*00ce*/ 	.short	(.L_35 - .L_34)
	.align		4
.L_34:
        /*00d0*/ 	.word	index@(_Z26nppiMirror_kernel_templateIiLi4EEvPKT_iPS0_iii8NppiAxis)
        /*00d4*/ 	.word	0x00000000


	//----- nvinfo : EIATTR_REGCOUNT
	.align		4
.L_35:
        /*00d8*/ 	.byte	0x04, 0x2f
        /*00da*/ 	.short	(.L_37 - .L_36)
	.align		4
.L_36:
        /*00dc*/ 	.word	index@(_Z26nppiMirror_kernel_templateIhLi1EEvPKT_iPS0_iii8NppiAxis)
        /*00e0*/ 	.word	0x00000009


	//----- nvinfo : EIATTR_FRAME_SIZE
	.align		4
.L_37:
        /*00e4*/ 	.byte	0x04, 0x11
        /*00e6*/ 	.short	(.L_39 - .L_38)
	.align		4
.L_38:
        /*00e8*/ 	.word	index@(_Z26nppiMirror_kernel_templateIhLi1EEvPKT_iPS0_iii8NppiAxis)
        /*00ec*/ 	.word	0x00000000


	//----- nvinfo : EIATTR_REGCOUNT
	.align		4
.L_39:
        /*00f0*/ 	.byte	0x04, 0x2f
        /*00f2*/ 	.short	(.L_41 - .L_40)
	.align		4
.L_40:
        /*00f4*/ 	.word	index@(_Z26nppiMirror_kernel_templateIhLi3EEvPKT_iPS0_iii8NppiAxis)
        /*00f8*/ 	.word	0x0000000e


	//----- nvinfo : EIATTR_FRAME_SIZE
	.align		4
.L_41:
        /*00fc*/ 	.byte	0x04, 0x11
        /*00fe*/ 	.short	(.L_43 - .L_42)
	.align		4
.L_42:
        /*0100*/ 	.word	index@(_Z26nppiMirror_kernel_templateIhLi3EEvPKT_iPS0_iii8NppiAxis)
        /*0104*/ 	.word	0x00000000


	//----- nvinfo : EIATTR_REGCOUNT
	.align		4
.L_43:
        /*0108*/ 	.byte	0x04, 0x2f
        /*010a*/ 	.short	(.L_45 - .L_44)
	.align		4
.L_44:
        /*010c*/ 	.word	index@(_Z26nppiMirror_kernel_templateIhLi4EEvPKT_iPS0_iii8NppiAxis)
        /*0110*/ 	.word	0x00000010


	//----- nvinfo : EIATTR_FRAME_SIZE
	.align		4
.L_45:
        /*0114*/ 	.byte	0x04, 0x11
        /*0116*/ 	.short	(.L_47 - .L_46)
	.align		4
.L_46:
        /*0118*/ 	.word	index@(_Z26nppiMirror_kernel_templateIhLi4EEvPKT_iPS0_iii8NppiAxis)
        /*011c*/ 	.word	0x00000000


	//----- nvinfo : EIATTR_MIN_STACK_SIZE
	.align		4
.L_47:
        /*0120*/ 	.byte	0x04, 0x12
        /*0122*/ 	.short	(.L_49 - .L_48)
	.align		4
.L_48:
        /*0124*/ 	.word	index@(_Z26nppiMirror_kernel_templateIhLi4EEvPKT_iPS0_iii8NppiAxis)
        /*0128*/ 	.word	0x00000000


	//----- nvinfo : EIATTR_MIN_STACK_SIZE
	.align		4
.L_49:
        /*012c*/ 	.byte	0x04, 0x12
        /*012e*/ 	.short	(.L_51 - .L_50)
	.align		4
.L_50:
        /*0130*/ 	.word	index@(_Z26nppiMirror_kernel_templateIhLi3EEvPKT_iPS0_iii8NppiAxis)
        /*0134*/ 	.word	0x00000000


	//----- nvinfo : EIATTR_MIN_STACK_SIZE
	.align		4
.L_51:
        /*0138*/ 	.byte	0x04, 0x12
        /*013a*/ 	.short	(.L_53 - .L_52)
	.align		4
.L_52:
        /*013c*/ 	.word	index@(_Z26nppiMirror_kernel_templateIhLi1EEvPKT_iPS0_iii8NppiAxis)
        /*0140*/ 	.word	0x00000000


	//----- nvinfo : EIATTR_MIN_STACK_SIZE
	.align		4
.L_53:
        /*0144*/ 	.byte	0x04, 0x12
        /*0146*/ 	.short	(.L_55 - .L_54)
	.align		4
.L_54:
        /*0148*/ 	.word	index@(_Z26nppiMirror_kernel_templateIiLi4EEvPKT_iPS0_iii8NppiAxis)
        /*014c*/ 	.word	0x00000000


	//----- nvinfo : EIATTR_MIN_STACK_SIZE
	.align		4
.L_55:
        /*0150*/ 	.byte	0x04, 0x12
        /*0152*/ 	.short	(.L_57 - .L_56)
	.align		4
.L_56:
        /*0154*/ 	.word	index@(_Z26nppiMirror_kernel_templateIiLi3EEvPKT_iPS0_iii8NppiAxis)
        /*0158*/ 	.word	0x00000000


	//----- nvinfo : EIATTR_MIN_STACK_SIZE
	.align		4
.L_57:
        /*015c*/ 	.byte	0x04, 0x12
        /*015e*/ 	.short	(.L_59 - .L_58)
	.align		4
.L_58:
        /*0160*/ 	.word	index@(_Z26nppiMirror_kernel_templateIiLi1EEvPKT_iPS0_iii8NppiAxis)
        /*0164*/ 	.word	0x00000000


	//----- nvinfo : EIATTR_MIN_STACK_SIZE
	.align		4
.L_59:
        /*0168*/ 	.byte	0x04, 0x12
        /*016a*/ 	.short	(.L_61 - .L_60)
	.align		4
.L_60:
        /*016c*/ 	.word	index@(_Z26nppiMirror_kernel_templateIfLi4EEvPKT_iPS0_iii8NppiAxis)
        /*0170*/ 	.word	0x00000000


	//----- nvinfo : EIATTR_MIN_STACK_SIZE
	.align		4
.L_61:
        /*0174*/ 	.byte	0x04, 0x12
        /*0176*/ 	.short	(.L_63 - .L_62)
	.align		4
.L_62:
        /*0178*/ 	.word	index@(_Z26nppiMirror_kernel_templateIfLi3EEvPKT_iPS0_iii8NppiAxis)
        /*017c*/ 	.word	0x00000000


	//----- nvinfo : EIATTR_MIN_STACK_SIZE
	.align		4
.L_63:
        /*0180*/ 	.byte	0x04, 0x12
        /*0182*/ 	.short	(.L_65 - .L_64)
	.align		4
.L_64:
        /*0184*/ 	.word	index@(_Z26nppiMirror_kernel_templateIfLi1EEvPKT_iPS0_iii8NppiAxis)
        /*0188*/ 	.word	0x00000000


	//----- nvinfo : EIATTR_MIN_STACK_SIZE
	.align		4
.L_65:
        /*018c*/ 	.byte	0x04, 0x12
        /*018e*/ 	.short	(.L_67 - .L_66)
	.align		4
.L_66:
        /*0190*/ 	.word	index@(_Z26nppiMirror_kernel_templateItLi4EEvPKT_iPS0_iii8NppiAxis)
        /*0194*/ 	.word	0x00000000


	//----- nvinfo : EIATTR_MIN_STACK_SIZE
	.align		4
.L_67:
        /*0198*/ 	.byte	0x04, 0x12
        /*019a*/ 	.short	(.L_69 - .L_68)
	.align		4
.L_68:
        /*019c*/ 	.word	index@(_Z26nppiMirror_kernel_templateItLi3EEvPKT_iPS0_iii8NppiAxis)
        /*01a0*/ 	.word	0x00000000


	//----- nvinfo : EIATTR_MIN_STACK_SIZE
	.align		4
.L_69:
        /*01a4*/ 	.byte	0x04, 0x12
        /*01a6*/ 	.short	(.L_71 - .L_70)
	.align		4
.L_70:
        /*01a8*/ 	.word	index@(_Z26nppiMirror_kernel_templateItLi1EEvPKT_iPS0_iii8NppiAxis)
        /*01ac*/ 	.word	0x00000000
.L_71:


//--------------------- .nv.compat                --------------------------
	.section	.nv.compat,"",@"SHT_CUDA_COMPAT_INFO"
	.align	4
        /*0000*/ 	.byte	0x02, 0x09, 0x00, 0x00, 0x02, 0x02, 0x01, 0x00, 0x02, 0x05, 0x05, 0x00, 0x03, 0x07, 0x01, 0x01
        /*0010*/ 	.byte	0x02, 0x03, 0x00, 0x00, 0x02, 0x06, 0x01, 0x00, 0x04, 0x0b, 0x08, 0x00, 0x09, 0x00, 0x00, 0x00
        /*0020*/ 	.byte	0x00, 0x00, 0x00, 0x00


//--------------------- .nv.info._Z26nppiMirror_kernel_templateIhLi4EEvPKT_iPS0_iii8NppiAxis --------------------------
	.section	.nv.info._Z26nppiMirror_kernel_templateIhLi4EEvPKT_iPS0_iii8NppiAxis,"",@"SHT_CUDA_INFO"
	.sectionflags	@""
	.align	4


	//----- nvinfo : EIATTR_CUDA_API_VERSION
	.align		4
        /*0000*/ 	.byte	0x04, 0x37
        /*0002*/ 	.short	(.L_73 - .L_72)
.L_72:
        /*0004*/ 	.word	0x00000082


	//----- nvinfo : EIATTR_KPARAM_INFO
	.align		4
.L_73:
        /*0008*/ 	.byte	0x04, 0x17
        /*000a*/ 	.short	(.L_75 - .L_74)
.L_74:
        /*000c*/ 	.word	0x00000000
        /*0010*/ 	.short	0x0006
        /*0012*/ 	.short	0x0024
        /*0014*/ 	.byte	0x00, 0xf0, 0x11, 0x00


	//----- nvinfo : EIATTR_KPARAM_INFO
	.align		4
.L_75:
        /*0018*/ 	.byte	0x04, 0x17
        /*001a*/ 	.short	(.L_77 - .L_76)
.L_76:
        /*001c*/ 	.word	0x00000000
        /*0020*/ 	.short	0x0005
        /*0022*/ 	.short	0x0020
        /*0024*/ 	.byte	0x00, 0xf0, 0x11, 0x00


	//----- nvinfo : EIATTR_KPARAM_INFO
	.align		4
.L_77:
        /*0028*/ 	.byte	0x04, 0x17
        /*002a*/ 	.short	(.L_79 - .L_78)
.L_78:
        /*002c*/ 	.word	0x00000000
        /*0030*/ 	.short	0x0004
        /*0032*/ 	.short	0x001c
        /*0034*/ 	.byte	0x00, 0xf0, 0x11, 0x00


	//----- nvinfo : EIATTR_KPARAM_INFO
	.align		4
.L_79:
        /*0038*/ 	.byte	0x04, 0x17
        /*003a*/ 	.short	(.L_81 - .L_80)
.L_80:
        /*003c*/ 	.word	0x00000000
        /*0040*/ 	.short	0x0003
        /*0042*/ 	.short	0x0018
        /*0044*/ 	.byte	0x00, 0xf0, 0x11, 0x00


	//----- nvinfo : EIATTR_KPARAM_INFO
	.align		4
.L_81:
        /*0048*/ 	.byte	0x04, 0x17
        /*004a*/ 	.short	(.L_83 - .L_82)
.L_82:
        /*004c*/ 	.word	0x00000000
        /*0050*/ 	.short	0x0002
        /*0052*/ 	.short	0x0010
        /*0054*/ 	.byte	0x00, 0xf5, 0x21, 0x00


	//----- nvinfo : EIATTR_KPARAM_INFO
	.align		4
.L_83:
        /*0058*/ 	.byte	0x04, 0x17
        /*005a*/ 	.short	(.L_85 - .L_84)
.L_84:
        /*005c*/ 	.word	0x00000000
        /*0060*/ 	.short	0x0001
        /*0062*/ 	.short	0x0008
        /*0064*/ 	.byte	0x00, 0xf0, 0x11, 0x00


	//----- nvinfo : EIATTR_KPARAM_INFO
	.align		4
.L_85:
        /*0068*/ 	.byte	0x04, 0x17
        /*006a*/ 	.short	(.L_87 - .L_86)
.L_86:
        /*006c*/ 	.word	0x00000000
        /*0070*/ 	.short	0x0000
        /*0072*/ 	.short	0x0000
        /*0074*/ 	.byte	0x00, 0xf5, 0x21, 0x00


	//----- nvinfo : EIATTR_SPARSE_MMA_MASK
	.align		4
.L_87:
        /*0078*/ 	.byte	0x03, 0x50
        /*007a*/ 	.short	0x0000


	//----- nvinfo : EIATTR_MAXREG_COUNT
	.align		4
        /*007c*/ 	.byte	0x03, 0x1b
        /*007e*/ 	.short	0x00ff


	//----- nvinfo : EIATTR_MERCURY_ISA_VERSION
	.align		4
        /*0080*/ 	.byte	0x03, 0x5f
        /*0082*/ 	.short	0x0101


	//----- nvinfo : EIATTR_VRC_CTA_INIT_COUNT
	.align		4
        /*0084*/ 	.byte	0x02, 0x4a
	.zero		1
	.zero		1


	//----- nvinfo : EIATTR_EXIT_INSTR_OFFSETS
	.align		4
        /*0088*/ 	.byte	0x04, 0x1c
        /*008a*/ 	.short	(.L_89 - .L_88)


	//   ....[0]....
.L_88:
        /*008c*/ 	.word	0x000000d0


	//   ....[1]....
        /*0090*/ 	.word	0x00000390


	//----- nvinfo : EIATTR_INDIRECT_BRANCH_TARGETS
	.align		4
.L_89:
        /*0094*/ 	.byte	0x04, 0x34
        /*0096*/ 	.short	(.L_91 - .L_90)


	//   ....[0]....
.L_90:
        /*0098*/ 	.word	.L_x_24@srel
        /*009c*/ 	.short	0x0
        /*009e*/ 	.short	0x0
        /*00a0*/ 	.word	0x3
        /*00a4*/ 	.word	.L_x_25@srel
        /*00a8*/ 	.word	.L_x_26@srel
        /*00ac*/ 	.word	.L_x_27@srel


	//----- nvinfo : EIATTR_CBANK_PARAM_SIZE
	.align		4
.L_91:
        /*00b0*/ 	.byte	0x03, 0x19
        /*00b2*/ 	.short	0x0028


	//----- nvinfo : EIATTR_PARAM_CBANK
	.align		4
        /*00b4*/ 	.byte	0x04, 0x0a
        /*00b6*/ 	.short	(.L_93 - .L_92)
	.align		4
.L_92:
        /*00b8*/ 	.word	index@(.nv.constant0._Z26nppiMirror_kernel_templateIhLi4EEvPKT_iPS0_iii8NppiAxis)
        /*00bc*/ 	.short	0x0380
        /*00be*/ 	.short	0x0028


	//----- nvinfo : EIATTR_SW_WAR
	.align		4
.L_93:
        /*00c0*/ 	.byte	0x04, 0x36
        /*00c2*/ 	.short	(.L_95 - .L_94)
.L_94:
        /*00c4*/ 	.word	0x00000008
.L_95:


//--------------------- .nv.info._Z26nppiMirror_kernel_templateIhLi3EEvPKT_iPS0_iii8NppiAxis --------------------------
	.section	.nv.info._Z26nppiMirror_kernel_templateIhLi3EEvPKT_iPS0_iii8NppiAxis,"",@"SHT_CUDA_INFO"
	.sectionflags	@""
	.align	4


	//----- nvinfo : EIATTR_CUDA_API_VERSION
	.align		4
        /*0000*/ 	.byte	0x04, 0x37
        /*0002*/ 	.short	(.L_97 - .L_96)
.L_96:
        /*0004*/ 	.word	0x00000082


	//----- nvinfo : EIATTR_KPARAM_INFO
	.align		4
.L_97:
        /*0008*/ 	.byte	0x04, 0x17
        /*000a*/ 	.short	(.L_99 - .L_98)
.L_98:
        /*000c*/ 	.word	0x00000000
        /*0010*/ 	.short	0x0006
        /*0012*/ 	.short	0x0024
        /*0014*/ 	.byte	0x00, 0xf0, 0x11, 0x00


	//----- nvinfo : EIATTR_KPARAM_INFO
	.align		4
.L_99:
        /*0018*/ 	.byte	0x04, 0x17
        /*001a*/ 	.short	(.L_101 - .L_100)
.L_100:
        /*001c*/ 	.word	0x00000000
        /*0020*/ 	.short	0x0005
        /*0022*/ 	.short	0x0020
        /*0024*/ 	.byte	0x00, 0xf0, 0x11, 0x00


	//----- nvinfo : EIATTR_KPARAM_INFO
	.align		4
.L_101:
        /*0028*/ 	.byte	0x04, 0x17
        /*002a*/ 	.short	(.L_103 - .L_102)
.L_102:
        /*002c*/ 	.word	0x00000000
        /*0030*/ 	.short	0x0004
        /*0032*/ 	.short	0x001c
        /*0034*/ 	.byte	0x00, 0xf0, 0x11, 0x00


	//----- nvinfo : EIATTR_KPARAM_INFO
	.align		4
.L_103:
        /*0038*/ 	.byte	0x04, 0x17
        /*003a*/ 	.short	(.L_105 - .L_104)
.L_104:
        /*003c*/ 	.word	0x00000000
        /*0040*/ 	.short	0x0003
        /*0042*/ 	.short	0x0018
        /*0044*/ 	.byte	0x00, 0xf0, 0x11, 0x00


	//----- nvinfo : EIATTR_KPARAM_INFO
	.align		4
.L_105:
        /*0048*/ 	.byte	0x04, 0x17
        /*004a*/ 	.short	(.L_107 - .L_106)
.L_106:
        /*004c*/ 	.word	0x00000000
        /*0050*/ 	.short	0x0002
        /*0052*/ 	.short	0x0010
        /*0054*/ 	.byte	0x00, 0xf5, 0x21, 0x00


	//----- nvinfo : EIATTR_KPARAM_INFO
	.align		4
.L_107:
        /*0058*/ 	.byte	0x04, 0x17
        /*005a*/ 	.short	(.L_109 - .L_108)
.L_108:
        /*005c*/ 	.word	0x00000000
        /*0060*/ 	.short	0x0001
        /*0062*/ 	.short	0x0008
        /*0064*/ 	.byte	0x00, 0xf0, 0x11, 0x00


	//----- nvinfo : EIATTR_KPARAM_INFO
	.align		4
.L_109:
        /*0068*/ 	.byte	0x04, 0x17
        /*006a*/ 	.short	(.L_111 - .L_110)
.L_110:
        /*006c*/ 	.word	0x00000000
        /*0070*/ 	.short	0x0000
        /*0072*/ 	.short	0x0000
        /*0074*/ 	.byte	0x00, 0xf5, 0x21, 0x00


	//----- nvinfo : EIATTR_SPARSE_MMA_MASK
	.align		4
.L_111:
        /*0078*/ 	.byte	0x03, 0x50
        /*007a*/ 	.short	0x0000


	//----- nvinfo : EIATTR_MAXREG_COUNT
	.align		4
        /*007c*/ 	.byte	0x03, 0x1b
        /*007e*/ 	.short	0x00ff


	//----- nvinfo : EIATTR_MERCURY_ISA_VERSION
	.align		4
        /*0080*/ 	.byte	0x03, 0x5f
        /*0082*/ 	.short	0x0101


	//----- nvinfo : EIATTR_VRC_CTA_INIT_COUNT
	.align		4
        /*0084*/ 	.byte	0x02, 0x4a
	.zero		1
	.zero		1


	//----- nvinfo : EIATTR_EXIT_INSTR_OFFSETS
	.align		4
        /*0088*/ 	.byte	0x04, 0x1c
        /*008a*/ 	.short	(.L_113 - .L_112)


	//   ....[0]....
.L_112:
        /*008c*/ 	.word	0x000000d0


	//   ....[1]....
        /*0090*/ 	.word	0x00000370


	//----- nvinfo : EIATTR_INDIRECT_BRANCH_TARGETS
	.align		4
.L_113:
        /*0094*/ 	.byte	0x04, 0x34
        /*0096*/ 	.short	(.L_115 - .L_114)


	//   ....[0]....
.L_114:
        /*0098*/ 	.word	.L_x_28@srel
        /*009c*/ 	.short	0x0
        /*009e*/ 	.short	0x0
        /*00a0*/ 	.word	0x3
        /*00a4*/ 	.word	.L_x_29@srel
        /*00a8*/ 	.word	.L_x_30@srel
        /*00ac*/ 	.word	.L_x_31@srel


	//----- nvinfo : EIATTR_CBANK_PARAM_SIZE
	.align		4
.L_115:
        /*00b0*/ 	.byte	0x03, 0x19
        /*00b2*/ 	.short	0x0028


	//----- nvinfo : EIATTR_PARAM_CBANK
	.align		4
        /*00b4*/ 	.byte	0x04, 0x0a
        /*00b6*/ 	.short	(.L_117 - .L_116)
	.align		4
.L_116:
        /*00b8*/ 	.word	index@(.nv.constant0._Z26nppiMirror_kernel_templateIhLi3EEvPKT_iPS0_iii8NppiAxis)
        /*00bc*/ 	.short	0x0380
        /*00be*/ 	.short	0x0028


	//----- nvinfo : EIATTR_SW_WAR
	.align		4
.L_117:
        /*00c0*/ 	.byte	0x04, 0x36
        /*00c2*/ 	.short	(.L_119 - .L_118)
.L_118:
        /*00c4*/ 	.word	0x00000008
.L_119:


//--------------------- .nv.info._Z26nppiMirror_kernel_templateIhLi1EEvPKT_iPS0_iii8NppiAxis --------------------------
	.section	.nv.info._Z26nppiMirror_kernel_templateIhLi1EEvPKT_iPS0_iii8NppiAxis,"",@"SHT_CUDA_INFO"
	.sectionflags	@""
	.align	4


	//----- nvinfo : EIATTR_CUDA_API_VERSION
	.align		4
        /*0000*/ 	.byte	0x04, 0x37
        /*0002*/ 	.short	(.L_121 - .L_120)
.L_120:
        /*0004*/ 	.word	0x00000082


	//----- nvinfo : EIATTR_KPARAM_INFO
	.align		4
.L_121:
        /*0008*/ 	.byte	0x04, 0x17
        /*000a*/ 	.short	(.L_123 - .L_122)
.L_122:
        /*000c*/ 	.word	0x00000000
        /*0010*/ 	.short	0x0006
        /*0012*/ 	.short	0x0024
        /*0014*/ 	.byte	0x00, 0xf0, 0x11, 0x00


	//----- nvinfo : EIATTR_KPARAM_INFO
	.align		4
.L_123:
        /*0018*/ 	.byte	0x04, 0x17
        /*001a*/ 	.short	(.L_125 - .L_124)
.L_124:
        /*001c*/ 	.word	0x00000000
        /*0020*/ 	.short	0x0005
        /*0022*/ 	.short	0x0020
        /*0024*/ 	.byte	0x00, 0xf0, 0x11, 0x00


	//----- nvinfo : EIATTR_KPARAM_INFO
	.align		4
.L_125:
        /*0028*/ 	.byte	0x04, 0x17
        /*002a*/ 	.short	(.L_127 - .L_126)
.L_126:
        /*002c*/ 	.word	0x00000000
        /*0030*/ 	.short	0x0004
        /*0032*/ 	.short	0x001c
        /*0034*/ 	.byte	0x00, 0xf0, 0x11, 0x00


	//----- nvinfo : EIATTR_KPARAM_INFO
	.align		4
.L_127:
        /*0038*/ 	.byte	0x04, 0x17
        /*003a*/ 	.short	(.L_129 - .L_128)
.L_128:
        /*003c*/ 	.word	0x00000000
        /*0040*/ 	.short	0x0003
        /*0042*/ 	.short	0x0018
        /*0044*/ 	.byte	0x00, 0xf0, 0x11, 0x00


	//----- nvinfo : EIATTR_KPARAM_INFO
	.align		4
.L_129:
        /*0048*/ 	.byte	0x04, 0x17
        /*004a*/ 	.short	(.L_131 - .L_130)
.L_130:
        /*004c*/ 	.word	0x00000000
        /*0050*/ 	.short	0x0002
        /*0052*/ 	.short	0x0010
        /*0054*/ 	.byte	0x00, 0xf5, 0x21, 0x00


	//----- nvinfo : EIATTR_KPARAM_INFO
	.align		4
.L_131:
        /*0058*/ 	.byte	0x04, 0x17
        /*005a*/ 	.short	(.L_133 - .L_132)
.L_132:
        /*005c*/ 	.word	0x00000000
        /*0060*/ 	.short	0x0001
        /*0062*/ 	.short	0x0008
        /*0064*/ 	.byte	0x00, 0xf0, 0x11, 0x00


	//----- nvinfo : EIATTR_KPARAM_INFO
	.align		4
.L_133:
        /*0068*/ 	.byte	0x04, 0x17
        /*006a*/ 	.short	(.L_135 - .L_134)
.L_134:
        /*006c*/ 	.word	0x00000000
        /*0070*/ 	.short	0x0000
        /*0072*/ 	.short	0x0000
        /*0074*/ 	.byte	0x00, 0xf5, 0x21, 0x00


	//----- nvinfo : EIATTR_SPARSE_MMA_MASK
	.align		4
.L_135:
        /*0078*/ 	.byte	0x03, 0x50
        /*007a*/ 	.short	0x0000


	//----- nvinfo : EIATTR_MAXREG_COUNT
	.align		4
        /*007c*/ 	.byte	0x03, 0x1b
        /*007e*/ 	.short	0x00ff


	//----- nvinfo : EIATTR_MERCURY_ISA_VERSION
	.align		4
        /*0080*/ 	.byte	0x03, 0x5f
        /*0082*/ 	.short	0x0101


	//----- nvinfo : EIATTR_VRC_CTA_INIT_COUNT
	.align		4
        /*0084*/ 	.byte	0x02, 0x4a
	.zero		1
	.zero		1


	//----- nvinfo : EIATTR_EXIT_INSTR_OFFSETS
	.align		4
        /*0088*/ 	.byte	0x04, 0x1c
        /*008a*/ 	.short	(.L_137 - .L_136)


	//   ....[0]....
.L_136:
        /*008c*/ 	.word	0x000000d0


	//   ....[1]....
        /*0090*/ 	.word	0x00000310


	//----- nvinfo : EIATTR_INDIRECT_BRANCH_TARGETS
	.align		4
.L_137:
        /*0094*/ 	.byte	0x04, 0x34
        /*0096*/ 	.short	(.L_139 - .L_138)


	//   ....[0]....
.L_138:
        /*0098*/ 	.word	.L_x_32@srel
        /*009c*/ 	.short	0x0
        /*009e*/ 	.short	0x0
        /*00a0*/ 	.word	0x3
        /*00a4*/ 	.word	.L_x_33@srel
        /*00a8*/ 	.word	.L_x_34@srel
        /*00ac*/ 	.word	.L_x_35@srel


	//----- nvinfo : EIATTR_CBANK_PARAM_SIZE
	.align		4
.L_139:
        /*00b0*/ 	.byte	0x03, 0x19
        /*00b2*/ 	.short	0x0028


	//----- nvinfo : EIATTR_PARAM_CBANK
	.align		4
        /*00b4*/ 	.byte	0x04, 0x0a
        /*00b6*/ 	.short	(.L_141 - .L_140)
	.align		4
.L_140:
        /*00b8*/ 	.word	index@(.nv.constant0._Z26nppiMirror_kernel_templateIhLi1EEvPKT_iPS0_iii8NppiAxis)
        /*00bc*/ 	.short	0x0380
        /*00be*/ 	.short	0x0028


	//----- nvinfo : EIATTR_SW_WAR
	.align		4
.L_141:
        /*00c0*/ 	.byte	0x04, 0x36
        /*00c2*/ 	.short	(.L_143 - .L_142)
.L_142:
        /*00c4*/ 	.word	0x00000008
.L_143:


//--------------------- .nv.info._Z26nppiMirror_kernel_templateIiLi4EEvPKT_iPS0_iii8NppiAxis --------------------------
	.section	.nv.info._Z26nppiMirror_kernel_templateIiLi4EEvPKT_iPS0_iii8NppiAxis,"",@"SHT_CUDA_INFO"
	.sectionflags	@""
	.align	4


	//----- nvinfo : EIATTR_CUDA_API_VERSION
	.align		4
        /*0000*/ 	.byte	0x04, 0x37
        /*0002*/ 	.short	(.L_145 - .L_144)
.L_144:
        /*0004*/ 	.word	0x00000082


	//----- nvinfo : EIATTR_KPARAM_INFO
	.align		4
.L_145:
        /*0008*/ 	.byte	0x04, 0x17
        /*000a*/ 	.short	(.L_147 - .L_146)
.L_146:
        /*000c*/ 	.word	0x00000000
        /*0010*/ 	.short	0x0006
        /*0012*/ 	.short	0x0024
        /*0014*/ 	.byte	0x00, 0xf0, 0x11, 0x00


	//----- nvinfo : EIATTR_KPARAM_INFO
	.align		4
.L_147:
        /*0018*/ 	.byte	0x04, 0x17
        /*001a*/ 	.short	(.L_149 - .L_148)
.L_148:
        /*001c*/ 	.word	0x00000000
        /*0020*/ 	.short	0x0005
        /*0022*/ 	.short	0x0020
        /*0024*/ 	.byte	0x00, 0xf0, 0x11, 0x00


	//----- nvinfo : EIATTR_KPARAM_INFO
	.align		4
.L_149:
        /*0028*/ 	.byte	0x04, 0x17
        /*002a*/ 	.short	(.L_151 - .L_150)
.L_150:
        /*002c*/ 	.word	0x00000000
        /*0030*/ 	.short	0x0004
        /*0032*/ 	.short	0x001c
        /*0034*/ 	.byte	0x00, 0xf0, 0x11, 0x00


	//----- nvinfo : EIATTR_KPARAM_INFO
	.align		4
.L_151:
        /*0038*/ 	.byte	0x04, 0x17
        /*003a*/ 	.short	(.L_153 - .L_152)
.L_152:
        /*003c*/ 	.word	0x00000000
        /*0040*/ 	.short	0x0003
        /*0042*/ 	.short	0x0018
        /*0044*/ 	.byte	0x00, 0xf0, 0x11, 0x00


	//----- nvinfo : EIATTR_KPARAM_INFO
	.align		4
.L_153:
        /*0048*/ 	.byte	0x04, 0x17
        /*004a*/ 	.short	(.L_155 - .L_154)
.L_154:
        /*004c*/ 	.word	0x00000000
        /*0050*/ 	.short	0x0002
        /*0052*/ 	.short	0x0010
        /*0054*/ 	.byte	0x00, 0xf5, 0x21, 0x00


	//----- nvinfo : EIATTR_KPARAM_INFO
	.align		4
.L_155:
        /*0058*/ 	.byte	0x04, 0x17
        /*005a*/ 	.short	(.L_157 - .L_156)
.L_156:
        /*005c*/ 	.word	0x00000000
        /*0060*/ 	.short	0x0001
        /*0062*/ 	.short	0x0008
        /*0064*/ 	.byte	0x00, 0xf0, 0x11, 0x00


	//----- nvinfo : EIATTR_KPARAM_INFO
	.align		4
.L_157:
        /*0068*/ 	.byte	0x04, 0x17
        /*006a*/ 	.short	(.L_159 - .L_158)
.L_158:
        /*006c*/ 	.word	0x00000000
        /*0070*/ 	.short	0x0000
        /*0072*/ 	.short	0x0000
        /*0074*/ 	.byte	0x00, 0xf5, 0x21, 0x00


	//----- nvinfo : EIATTR_SPARSE_MMA_MASK
	.align		4
.L_159:
        /*0078*/ 	.byte	0x03, 0x50
        /*007a*/ 	.short	0x0000


	//----- nvinfo : EIATTR_MAXREG_COUNT
	.align		4
        /*007c*/ 	.byte	0x03, 0x1b
        /*007e*/ 	.short	0x00ff


	//----- nvinfo : EIATTR_MERCURY_ISA_VERSION
	.align		4
        /*0080*/ 	.byte	0x03, 0x5f
        /*0082*/ 	.short	0x0101


	//----- nvinfo : EIATTR_VRC_CTA_INIT_COUNT
	.align		4
        /*0084*/ 	.byte	0x02, 0x4a
	.zero		1
	.zero		1


	//----- nvinfo : EIATTR_EXIT_INSTR_OFFSETS
	.align		4
        /*0088*/ 	.byte	0x04, 0x1c
        /*008a*/ 	.short	(.L_161 - .L_160)


	//   ....[0]....
.L_160:
        /*008c*/ 	.word	0x000000d0


	//   ....[1]....
        /*0090*/ 	.word	0x00000390


	//----- nvinfo : EIATTR_INDIRECT_BRANCH_TARGETS
	.align		4
.L_161:
        /*0094*/ 	.byte	0x04, 0x34
        /*0096*/ 	.short	(.L_163 - .L_162)


	//   ....[0]....
.L_162:
        /*0098*/ 	.word	.L_x_36@srel
        /*009c*/ 	.short	0x0
        /*009e*/ 	.short	0x0
        /*00a0*/ 	.word	0x3
        /*00a4*/ 	.word	.L_x_37@srel
        /*00a8*/ 	.word	.L_x_38@srel
        /*00ac*/ 	.word	.L_x_39@srel


	//----- nvinfo : EIATTR_CBANK_PARAM_SIZE
	.align		4
.L_163:
        /*00b0*/ 	.byte	0x03, 0x19
        /*00b2*/ 	.short	0x0028


	//----- nvinfo : EIATTR_PARAM_CBANK
	.align		4
        /*00b4*/ 	.byte	0x04, 0x0a
        /*00b6*/ 	.short	(.L_165 - .L_164)
	.align		4
.L_164:
        /*00b8*/ 	.word	index@(.nv.constant0._Z26nppiMirror_kernel_templateIiLi4EEvPKT_iPS0_iii8NppiAxis)
        /*00bc*/ 	.short	0x0380
        /*00be*/ 	.short	0x0028


	//----- nvinfo : EIATTR_SW_WAR
	.align		4
.L_165:
        /*00c0*/ 	.byte	0x04, 0x36
        /*00c2*/ 	.short	(.L_167 - .L_166)
.L_166:
        /*00c4*/ 	.word	0x00000008
.L_167:


//--------------------- .nv.info._Z26nppiMirror_kernel_templateIiLi3EEvPKT_iPS0_iii8NppiAxis --------------------------
	.section	.nv.info._Z26nppiMirror_kernel_templateIiLi3EEvPKT_iPS0_iii8NppiAxis,"",@"SHT_CUDA_INFO"
	.sectionflags	@""
	.align	4


	//----- nvinfo : EIATTR_CUDA_API_VERSION
	.align		4
        /*0000*/ 	.byte	0x04, 0x37
        /*0002*/ 	.short	(.L_169 - .L_168)
.L_168:
        /*0004*/ 	.word	0x00000082


	//----- nvinfo : EIATTR_KPARAM_INFO
	.align		4
.L_169:
        /*0008*/ 	.byte	0x04, 0x17
        /*000a*/ 	.short	(.L_171 - .L_170)
.L_170:
        /*000c*/ 	.word	0x00000000
        /*0010*/ 	.short	0x0006
        /*0012*/ 	.short	0x0024
        /*0014*/ 	.byte	0x00, 0xf0, 0x11, 0x00


	//----- nvinfo : EIATTR_KPARAM_INFO
	.align		4
.L_171:
        /*0018*/ 	.byte	0x04, 0x17
        /*001a*/ 	.short	(.L_173 - .L_172)
.L_172:
        /*001c*/ 	.word	0x00000000
        /*0020*/ 	.short	0x0005
        /*0022*/ 	.short	0x0020
        /*0024*/ 	.byte	0x00, 0xf0, 0x11, 0x00


	//----- nvinfo : EIATTR_KPARAM_INFO
	.align		4
.L_173:
        /*0028*/ 	.byte	0x04, 0x17
        /*002a*/ 	.short	(.L_175 - .L_174)
.L_174:
        /*002c*/ 	.word	0x00000000
        /*0030*/ 	.short	0x0004
        /*0032*/ 	.short	0x001c
        /*0034*/ 	.byte	0x00, 0xf0, 0x11, 0x00


	//----- nvinfo : EIATTR_KPARAM_INFO
	.align		4
.L_175:
        /*0038*/ 	.byte	0x04, 0x17
        /*003a*/ 	.short	(.L_177 - .L_176)
.L_176:
        /*003c*/ 	.word	0x00000000
        /*0040*/ 	.short	0x0003
        /*0042*/ 	.short	0x0018
        /*0044*/ 	.byte	0x00, 0xf0, 0x11, 0x00


	//----- nvinfo : EIATTR_KPARAM_INFO
	.align		4
.L_177:
        /*0048*/ 	.byte	0x04, 0x17
        /*004a*/ 	.short	(.L_179 - .L_178)
.L_178:
        /*004c*/ 	.word	0x00000000
        /*0050*/ 	.short	0x0002
        /*0052*/ 	.short	0x0010
        /*0054*/ 	.byte	0x00, 0xf5, 0x21, 0x00


	//----- nvinfo : EIATTR_KPARAM_INFO
	.align		4
.L_179:
        /*0058*/ 	.byte	0x04, 0x17
        /*005a*/ 	.short	(.L_181 - .L_180)
.L_180:
        /*005c*/ 	.word	0x00000000
        /*0060*/ 	.short	0x0001
        /*0062*/ 	.short	0x0008
        /*0064*/ 	.byte	0x00, 0xf0, 0x11, 0x00


	//----- nvinfo : EIATTR_KPARAM_INFO
	.align		4
.L_181:
        /*0068*/ 	.byte	0x04, 0x17
        /*006a*/ 	.short	(.L_183 - .L_182)
.L_182:
        /*006c*/ 	.word	0x00000000
        /*0070*/ 	.short	0x0000
        /*0072*/ 	.short	0x0000
        /*0074*/ 	.byte	0x00, 0xf5, 0x21, 0x00


	//----- nvinfo : EIATTR_SPARSE_MMA_MASK
	.align		4
.L_183:
        /*0078*/ 	.byte	0x03, 0x50
        /*007a*/ 	.short	0x0000


	//----- nvinfo : EIATTR_MAXREG_COUNT
	.align		4
        /*007c*/ 	.byte	0x03, 0x1b
        /*007e*/ 	.short	0x00ff


	//----- nvinfo : EIATTR_MERCURY_ISA_VERSION
	.align		4
        /*0080*/ 	.byte	0x03, 0x5f
        /*0082*/ 	.short	0x0101


	//----- nvinfo : EIATTR_VRC_CTA_INIT_COUNT
	.align		4
        /*0084*/ 	.byte	0x02, 0x4a
	.zero		1
	.zero		1


	//----- nvinfo : EIATTR_EXIT_INSTR_OFFSETS
	.align		4
        /*0088*/ 	.byte	0x04, 0x1c
        /*008a*/ 	.short	(.L_185 - .L_184)


	//   ....[0]....
.L_184:
        /*008c*/ 	.word	0x000000d0


	//   ....[1]....
        /*0090*/ 	.word	0x00000370


	//----- nvinfo : EIATTR_INDIRECT_BRANCH_TARGETS
	.align		4
.L_185:
        /*0094*/ 	.byte	0x04, 0x34
        /*0096*/ 	.short	(.L_187 - .L_186)


	//   ....[0]....
.L_186:
        /*0098*/ 	.word	.L_x_40@srel
        /*009c*/ 	.short	0x0
        /*009e*/ 	.short	0x0
        /*00a0*/ 	.word	0x3
        /*00a4*/ 	.word	.L_x_41@srel
        /*00a8*/ 	.word	.L_x_42@srel
        /*00ac*/ 	.word	.L_x_43@srel


	//----- nvinfo : EIATTR_CBANK_PARAM_SIZE
	.align		4
.L_187:
        /*00b0*/ 	.byte	0x03, 0x19
        /*00b2*/ 	.short	0x0028


	//----- nvinfo : EIATTR_PARAM_CBANK
	.align		4
        /*00b4*/ 	.byte	0x04, 0x0a
        /*00b6*/ 	.short	(.L_189 - .L_188)
	.align		4
.L_188:
        /*00b8*/ 	.word	index@(.nv.constant0._Z26nppiMirror_kernel_templateIiLi3EEvPKT_iPS0_iii8NppiAxis)
        /*00bc*/ 	.short	0x0380
        /*00be*/ 	.short	0x0028


	//----- nvinfo : EIATTR_SW_WAR
	.align		4
.L_189:
        /*00c0*/ 	.byte	0x04, 0x36
        /*00c2*/ 	.short	(.L_191 - .L_190)
.L_190:
        /*00c4*/ 	.word	0x00000008
.L_191:


//--------------------- .nv.info._Z26nppiMirror_kernel_templateIiLi1EEvPKT_iPS0_iii8NppiAxis --------------------------
	.section	.nv.info._Z26nppiMirror_kernel_templateIiLi1EEvPKT_iPS0_iii8NppiAxis,"",@"SHT_CUDA_INFO"
	.sectionflags	@""
	.align	4


	//----- nvinfo : EIATTR_CUDA_API_VERSION
	.align		4
        /*0000*/ 	.byte	0x04, 0x37
        /*0002*/ 	.short	(.L_193 - .L_192)
.L_192:
        /*0004*/ 	.word	0x00000082


	//----- nvinfo : EIATTR_KPARAM_INFO
	.align		4
.L_193:
        /*0008*/ 	.byte	0x04, 0x17
        /*000a*/ 	.short	(.L_195 - .L_194)
.L_194:
        /*000c*/ 	.word	0x00000000
        /*0010*/ 	.short	0x0006
        /*0012*/ 	.short	0x0024
        /*0014*/ 	.byte	0x00, 0xf0, 0x11, 0x00


	//----- nvinfo : EIATTR_KPARAM_INFO
	.align		4
.L_195:
        /*0018*/ 	.byte	0x04, 0x17
        /*001a*/ 	.short	(.L_197 - .L_196)
.L_196:
        /*001c*/ 	.word	0x00000000
        /*0020*/ 	.short	0x0005
        /*0022*/ 	.short	0x0020
        /*0024*/ 	.byte	0x00, 0xf0, 0x11, 0x00


	//----- nvinfo : EIATTR_KPARAM_INFO
	.align		4
.L_197:
        /*0028*/ 	.byte	0x04, 0x17
        /*002a*/ 	.short	(.L_199 - .L_198)
.L_198:
        /*002c*/ 	.word	0x00000000
        /*0030*/ 	.short	0x0004
        /*0032*/ 	.short	0x001c
        /*0034*/ 	.byte	0x00, 0xf0, 0x11, 0x00


	//----- nvinfo : EIATTR_KPARAM_INFO
	.align		4
.L_199:
        /*0038*/ 	.byte	0x04, 0x17
        /*003a*/ 	.short	(.L_201 - .L_200)
.L_200:
        /*003c*/ 	.word	0x00000000
        /*0040*/ 	.short	0x0003
        /*0042*/ 	.short	0x0018
        /*0044*/ 	.byte	0x00, 0xf0, 0x11, 0x00


	//----- nvinfo : EIATTR_KPARAM_INFO
	.align		4
.L_201:
        /*0048*/ 	.byte	0x04, 0x17
        /*004a*/ 	.short	(.L_203 - .L_202)
.L_202:
        /*004c*/ 	.word	0x00000000
        /*0050*/ 	.short	0x0002
        /*0052*/ 	.short	0x0010
        /*0054*/ 	.byte	0x00, 0xf5, 0x21, 0x00


	//----- nvinfo : EIATTR_KPARAM_INFO
	.align		4
.L_203:
        /*0058*/ 	.byte	0x04, 0x17
        /*005a*/ 	.short	(.L_205 - .L_204)
.L_204:
        /*005c*/ 	.word	0x00000000
        /*0060*/ 	.short	0x0001
        /*0062*/ 	.short	0x0008
        /*0064*/ 	.byte	0x00, 0xf0, 0x11, 0x00


	//----- nvinfo : EIATTR_KPARAM_INFO
	.align		4
.L_205:
        /*0068*/ 	.byte	0x04, 0x17
        /*006a*/ 	.short	(.L_207 - .L_206)
.L_206:
        /*006c*/ 	.word	0x00000000
        /*0070*/ 	.short	0x0000
        /*0072*/ 	.short	0x0000
        /*0074*/ 	.byte	0x00, 0xf5, 0x21, 0x00


	//----- nvinfo : EIATTR_SPARSE_MMA_MASK
	.align		4
.L_207:
        /*0078*/ 	.byte	0x03, 0x50
        /*007a*/ 	.short	0x0000


	//----- nvinfo : EIATTR_MAXREG_COUNT
	.align		4
        /*007c*/ 	.byte	0x03, 0x1b
        /*007e*/ 	.short	0x00ff


	//----- nvinfo : EIATTR_MERCURY_ISA_VERSION
	.align		4
        /*0080*/ 	.byte	0x03, 0x5f
        /*0082*/ 	.short	0x0101


	//----- nvinfo : EIATTR_VRC_CTA_INIT_COUNT
	.align		4
        /*0084*/ 	.byte	0x02, 0x4a
	.zero		1
	.zero		1


	//----- nvinfo : EIATTR_EXIT_INSTR_OFFSETS
	.align		4
        /*0088*/ 	.byte	0x04, 0x1c
        /*008a*/ 	.short	(.L_209 - .L_208)


	//   ....[0]....
.L_208:
        /*008c*/ 	.word	0x000000d0


	//   ....[1]....
        /*0090*/ 	.word	0x00000330


	//----- nvinfo : EIATTR_INDIRECT_BRANCH_TARGETS
	.align		4
.L_209:
        /*0094*/ 	.byte	0x04, 0x34
        /*0096*/ 	.short	(.L_211 - .L_210)


	//   ....[0]....
.L_210:
        /*0098*/ 	.word	.L_x_44@srel
        /*009c*/ 	.short	0x0
        /*009e*/ 	.short	0x0
        /*00a0*/ 	.word	0x3
        /*00a4*/ 	.word	.L_x_45@srel
        /*00a8*/ 	.word	.L_x_46@srel
        /*00ac*/ 	.word	.L_x_47@srel


	//----- nvinfo : EIATTR_CBANK_PARAM_SIZE
	.align		4
.L_211:
        /*00b0*/ 	.byte	0x03, 0x19
        /*00b2*/ 	.short	0x0028


	//----- nvinfo : EIATTR_PARAM_CBANK
	.align		4
        /*00b4*/ 	.byte	0x04, 0x0a
        /*00b6*/ 	.short	(.L_213 - .L_212)
	.align		4
.L_212:
        /*00b8*/ 	.word	index@(.nv.constant0._Z26nppiMirror_kernel_templateIiLi1EEvPKT_iPS0_iii8NppiAxis)
        /*00bc*/ 	.short	0x0380
        /*00be*/ 	.short	0x0028


	//----- nvinfo : EIATTR_SW_WAR
	.align		4
.L_213:
        /*00c0*/ 	.byte	0x04, 0x36
        /*00c2*/ 	.short	(.L_215 - .L_214)
.L_214:
        /*00c4*/ 	.word	0x00000008
.L_215:


//--------------------- .nv.info._Z26nppiMirror_kernel_templateIfLi4EEvPKT_iPS0_iii8NppiAxis --------------------------
	.section	.nv.info._Z26nppiMirror_kernel_templateIfLi4EEvPKT_iPS0_iii8NppiAxis,"",@"SHT_CUDA_INFO"
	.sectionflags	@""
	.align	4


	//----- nvinfo : EIATTR_CUDA_API_VERSION
	.align		4
        /*0000*/ 	.byte	0x04, 0x37
        /*0002*/ 	.short	(.L_217 - .L_216)
.L_216:
        /*0004*/ 	.word	0x00000082


	//----- nvinfo : EIATTR_KPARAM_INFO
	.align		4
.L_217:
        /*0008*/ 	.byte	0x04, 0x17
        /*000a*/ 	.short	(.L_219 - .L_218)
.L_218:
        /*000c*/ 	.word	0x00000000
        /*0010*/ 	.short	0x0006
        /*0012*/ 	.short	0x0024
        /*0014*/ 	.byte	0x00, 0xf0, 0x11, 0x00


	//----- nvinfo : EIATTR_KPARAM_INFO
	.align		4
.L_219:
        /*0018*/ 	.byte	0x04, 0x17
        /*001a*/ 	.short	(.L_221 - .L_220)
.L_220:
        /*001c*/ 	.word	0x00000000
        /*0020*/ 	.short	0x0005
        /*0022*/ 	.short	0x0020
        /*0024*/ 	.byte	0x00, 0xf0, 0x11, 0x00


	//----- nvinfo : EIATTR_KPARAM_INFO
	.align		4
.L_221:
        /*0028*/ 	.byte	0x04, 0x17
        /*002a*/ 	.short	(.L_223 - .L_222)
.L_222:
        /*002c*/ 	.word	0x00000000
        /*0030*/ 	.short	0x0004
        /*0032*/ 	.short	0x001c
        /*0034*/ 	.byte	0x00, 0xf0, 0x11, 0x00


	//----- nvinfo : EIATTR_KPARAM_INFO
	.align		4
.L_223:
        /*0038*/ 	.byte	0x04, 0x17
        /*003a*/ 	.short	(.L_225 - .L_224)
.L_224:
        /*003c*/ 	.word	0x00000000
        /*0040*/ 	.short	0x0003
        /*0042*/ 	.short	0x0018
        /*0044*/ 	.byte	0x00, 0xf0, 0x11, 0x00


	//----- nvinfo : EIATTR_KPARAM_INFO
	.align		4
.L_225:
        /*0048*/ 	.byte	0x04, 0x17
        /*004a*/ 	.short	(.L_227 - .L_226)
.L_226:
        /*004c*/ 	.word	0x00000000
        /*0050*/ 	.short	0x0002
        /*0052*/ 	.short	0x0010
        /*0054*/ 	.byte	0x00, 0xf5, 0x21, 0x00


	//----- nvinfo : EIATTR_KPARAM_INFO
	.align		4
.L_227:
        /*0058*/ 	.byte	0x04, 0x17
        /*005a*/ 	.short	(.L_229 - .L_228)
.L_228:
        /*005c*/ 	.word	0x00000000
        /*0060*/ 	.short	0x0001
        /*0062*/ 	.short	0x0008
        /*0064*/ 	.byte	0x00, 0xf0, 0x11, 0x00


	//----- nvinfo : EIATTR_KPARAM_INFO
	.align		4
.L_229:
        /*0068*/ 	.byte	0x04, 0x17
        /*006a*/ 	.short	(.L_231 - .L_230)
.L_230:
        /*006c*/ 	.word	0x00000000
        /*0070*/ 	.short	0x0000
        /*0072*/ 	.short	0x0000
        /*0074*/ 	.byte	0x00, 0xf5, 0x21, 0x00


	//----- nvinfo : EIATTR_SPARSE_MMA_MASK
	.align		4
.L_231:
        /*0078*/ 	.byte	0x03, 0x50
        /*007a*/ 	.short	0x0000


	//----- nvinfo : EIATTR_MAXREG_COUNT
	.align		4
        /*007c*/ 	.byte	0x03, 0x1b
        /*007e*/ 	.short	0x00ff


	//----- nvinfo : EIATTR_MERCURY_ISA_VERSION
	.align		4
        /*0080*/ 	.byte	0x03, 0x5f
        /*0082*/ 	.short	0x0101


	//----- nvinfo : EIATTR_VRC_CTA_INIT_COUNT
	.align		4
        /*0084*/ 	.byte	0x02, 0x4a
	.zero		1
	.zero		1


	//----- nvinfo : EIATTR_EXIT_INSTR_OFFSETS
	.align		4
        /*0088*/ 	.byte	0x04, 0x1c
        /*008a*/ 	.short	(.L_233 - .L_232)


	//   ....[0]....
.L_232:
        /*008c*/ 	.word	0x000000d0


	//   ....[1]....
        /*0090*/ 	.word	0x00000390


	//----- nvinfo : EIATTR_INDIRECT_BRANCH_TARGETS
	.align		4
.L_233:
        /*0094*/ 	.byte	0x04, 0x34
        /*0096*/ 	.short	(.L_235 - .L_234)


	//   ....[0]....
.L_234:
        /*0098*/ 	.word	.L_x_48@srel
        /*009c*/ 	.short	0x0
        /*009e*/ 	.short	0x0
        /*00a0*/ 	.word	0x3
        /*00a4*/ 	.word	.L_x_49@srel
        /*00a8*/ 	.word	.L_x_50@srel
        /*00ac*/ 	.word	.L_x_51@srel


	//----- nvinfo : EIATTR_CBANK_PARAM_SIZE
	.align		4
.L_235:
        /*00b0*/ 	.byte	0x03, 0x19
        /*00b2*/ 	.short	0x0028


	//----- nvinfo : EIATTR_PARAM_CBANK
	.align		4
        /*00b4*/ 	.byte	0x04, 0x0a
        /*00b6*/ 	.short	(.L_237 - .L_236)
	.align		4
.L_236:
        /*00b8*/ 	.word	index@(.nv.constant0._Z26nppiMirror_kernel_templateIfLi4EEvPKT_iPS0_iii8NppiAxis)
        /*00bc*/ 	.short	0x0380
        /*00be*/ 	.short	0x0028


	//----- nvinfo : EIATTR_SW_WAR
	.align		4
.L_237:
        /*00c0*/ 	.byte	0x04, 0x36
        /*00c2*/ 	.short	(.L_239 - .L_238)
.L_238:
        /*00c4*/ 	.word	0x00000008
.L_239:


//--------------------- .nv.info._Z26nppiMirror_kernel_templateIfLi3EEvPKT_iPS0_iii8NppiAxis --------------------------
	.section	.nv.info._Z26nppiMirror_kernel_templateIfLi3EEvPKT_iPS0_iii8NppiAxis,"",@"SHT_CUDA_INFO"
	.sectionflags	@""
	.align	4


	//----- nvinfo : EIATTR_CUDA_API_VERSION
	.align		4
        /*0000*/ 	.byte	0x04, 0x37
        /*0002*/ 	.short	(.L_241 - .L_240)
.L_240:
        /*0004*/ 	.word	0x00000082


	//----- nvinfo : EIATTR_KPARAM_INFO
	.align		4
.L_241:
        /*0008*/ 	.byte	0x04, 0x17
        /*000a*/ 	.short	(.L_243 - .L_242)
.L_242:
        /*000c*/ 	.word	0x00000000
        /*0010*/ 	.short	0x0006
        /*0012*/ 	.short	0x0024
        /*0014*/ 	.byte	0x00, 0xf0, 0x11, 0x00


	//----- nvinfo : EIATTR_KPARAM_INFO
	.align		4
.L_243:
        /*0018*/ 	.byte	0x04, 0x17
        /*001a*/ 	.short	(.L_245 - .L_244)
.L_244:
        /*001c*/ 	.word	0x00000000
        /*0020*/ 	.short	0x0005
        /*0022*/ 	.short	0x0020
        /*0024*/ 	.byte	0x00, 0xf0, 0x11, 0x00


	//----- nvinfo : EIATTR_KPARAM_INFO
	.align		4
.L_245:
        /*0028*/ 	.byte	0x04, 0x17
        /*002a*/ 	.short	(.L_247 - .L_246)
.L_246:
        /*002c*/ 	.word	0x00000000
        /*0030*/ 	.short	0x0004
        /*0032*/ 	.short	0x001c
        /*0034*/ 	.byte	0x00, 0xf0, 0x11, 0x00


	//----- nvinfo : EIATTR_KPARAM_INFO
	.align		4
.L_247:
        /*0038*/ 	.byte	0x04, 0x17
        /*003a*/ 	.short	(.L_249 - .L_248)
.L_248:
        /*003c*/ 	.word	0x00000000
        /*0040*/ 	.short	0x0003
        /*0042*/ 	.short	0x0018
        /*0044*/ 	.byte	0x00, 0xf0, 0x11, 0x00


	//----- nvinfo : EIATTR_KPARAM_INFO
	.align		4
.L_249:
        /*0048*/ 	.byte	0x04, 0x17
        /*004a*/ 	.short	(.L_251 - .L_250)
.L_250:
        /*004c*/ 	.word	0x00000000
        /*0050*/ 	.short	0x0002
        /*0052*/ 	.short	0x0010
        /*0054*/ 	.byte	0x00, 0xf5, 0x21, 0x00


	//----- nvinfo : EIATTR_KPARAM_INFO
	.align		4
.L_251:
        /*0058*/ 	.byte	0x04, 0x17
        /*005a*/ 	.short	(.L_253 - .L_252)
.L_252:
        /*005c*/ 	.word	0x00000000
        /*0060*/ 	.short	0x0001
        /*0062*/ 	.short	0x0008
        /*0064*/ 	.byte	0x00, 0xf0, 0x11, 0x00


	//----- nvinfo : EIATTR_KPARAM_INFO
	.align		4
.L_253:
        /*0068*/ 	.byte	0x04, 0x17
        /*006a*/ 	.short	(.L_255 - .L_254)
.L_254:
        /*006c*/ 	.word	0x00000000
        /*0070*/ 	.short	0x0000
        /*0072*/ 	.short	0x0000
        /*0074*/ 	.byte	0x00, 0xf5, 0x21, 0x00


	//----- nvinfo : EIATTR_SPARSE_MMA_MASK
	.align		4
.L_255:
        /*0078*/ 	.byte	0x03, 0x50
        /*007a*/ 	.short	0x0000


	//----- nvinfo : EIATTR_MAXREG_COUNT
	.align		4
        /*007c*/ 	.byte	0x03, 0x1b
        /*007e*/ 	.short	0x00ff


	//----- nvinfo : EIATTR_MERCURY_ISA_VERSION
	.align		4
        /*0080*/ 	.byte	0x03, 0x5f
        /*0082*/ 	.short	0x0101


	//----- nvinfo : EIATTR_VRC_CTA_INIT_COUNT
	.align		4
        /*0084*/ 	.byte	0x02, 0x4a
	.zero		1
	.zero		1


	//----- nvinfo : EIATTR_EXIT_INSTR_OFFSETS
	.align		4
        /*0088*/ 	.byte	0x04, 0x1c
        /*008a*/ 	.short	(.L_257 - .L_256)


	//   ....[0]....
.L_256:
        /*008c*/ 	.word	0x000000d0


	//   ....[1]....
        /*0090*/ 	.word	0x00000370


	//----- nvinfo : EIATTR_INDIRECT_BRANCH_TARGETS
	.align		4
.L_257:
        /*0094*/ 	.byte	0x04, 0x34
        /*0096*/ 	.short	(.L_259 - .L_258)


	//   ....[0]....
.L_258:
        /*0098*/ 	.word	.L_x_52@srel
        /*009c*/ 	.short	0x0
        /*009e*/ 	.short	0x0
        /*00a0*/ 	.word	0x3
        /*00a4*/ 	.word	.L_x_53@srel
        /*00a8*/ 	.word	.L_x_54@srel
        /*00ac*/ 	.word	.L_x_55@srel


	//----- nvinfo : EIATTR_CBANK_PARAM_SIZE
	.align		4
.L_259:
        /*00b0*/ 	.byte	0x03, 0x19
        /*00b2*/ 	.short	0x0028


	//----- nvinfo : EIATTR_PARAM_CBANK
	.align		4
        /*00b4*/ 	.byte	0x04, 0x0a
        /*00b6*/ 	.short	(.L_261 - .L_260)
	.align		4
.L_260:
        /*00b8*/ 	.word	index@(.nv.constant0._Z26nppiMirror_kernel_templateIfLi3EEvPKT_iPS0_iii8NppiAxis)
        /*00bc*/ 	.short	0x0380
        /*00be*/ 	.short	0x0028


	//----- nvinfo : EIATTR_SW_WAR
	.align		4
.L_261:
        /*00c0*/ 	.byte	0x04, 0x36
        /*00c2*/ 	.short	(.L_263 - .L_262)
.L_262:
        /*00c4*/ 	.word	0x00000008
.L_263:


//--------------------- .nv.info._Z26nppiMirror_kernel_templateIfLi1EEvPKT_iPS0_iii8NppiAxis --------------------------
	.section	.nv.info._Z26nppiMirror_kernel_templateIfLi1EEvPKT_iPS0_iii8NppiAxis,"",@"SHT_CUDA_INFO"
	.sectionflags	@""
	.align	4


	//----- nvinfo : EIATTR_CUDA_API_VERSION
	.align		4
        /*0000*/ 	.byte	0x04, 0x37
        /*0002*/ 	.short	(.L_265 - .L_264)
.L_264:
        /*0004*/ 	.word	0x00000082


	//----- nvinfo : EIATTR_KPARAM_INFO
	.align		4
.L_265:
        /*0008*/ 	.byte	0x04, 0x17
        /*000a*/ 	.short	(.L_267 - .L_266)
.L_266:
        /*000c*/ 	.word	0x00000000
        /*0010*/ 	.short	0x0006
        /*0012*/ 	.short	0x0024
        /*0014*/ 	.byte	0x00, 0xf0, 0x11, 0x00


	//----- nvinfo : EIATTR_KPARAM_INFO
	.align		4
.L_267:
        /*0018*/ 	.byte	0x04, 0x17
        /*001a*/ 	.short	(.L_269 - .L_268)
.L_268:
        /*001c*/ 	.word	0x00000000
        /*0020*/ 	.short	0x0005
        /*0022*/ 	.short	0x0020
        /*0024*/ 	.byte	0x00, 0xf0, 0x11, 0x00


	//----- nvinfo : EIATTR_KPARAM_INFO
	.align		4
.L_269:
        /*0028*/ 	.byte	0x04, 0x17
        /*002a*/ 	.short	(.L_271 - .L_270)
.L_270:
        /*002c*/ 	.word	0x00000000
        /*0030*/ 	.short	0x0004
        /*0032*/ 	.short	0x001c
        /*0034*/ 	.byte	0x00, 0xf0, 0x11, 0x00


	//----- nvinfo : EIATTR_KPARAM_INFO
	.align		4
.L_271:
        /*0038*/ 	.byte	0x04, 0x17
        /*003a*/ 	.short	(.L_273 - .L_272)
.L_272:
        /*003c*/ 	.word	0x00000000
        /*0040*/ 	.short	0x0003
        /*0042*/ 	.short	0x0018
        /*0044*/ 	.byte	0x00, 0xf0, 0x11, 0x00


	//----- nvinfo : EIATTR_KPARAM_INFO
	.align		4
.L_273:
        /*0048*/ 	.byte	0x04, 0x17
        /*004a*/ 	.short	(.L_275 - .L_274)
.L_274:
        /*004c*/ 	.word	0x00000000
        /*0050*/ 	.short	0x0002
        /*0052*/ 	.short	0x0010
        /*0054*/ 	.byte	0x00, 0xf5, 0x21, 0x00


	//----- nvinfo : EIATTR_KPARAM_INFO
	.align		4
.L_275:
        /*0058*/ 	.byte	0x04, 0x17
        /*005a*/ 	.short	(.L_277 - .L_276)
.L_276:
        /*005c*/ 	.word	0x00000000
        /*0060*/ 	.short	0x0001
        /*0062*/ 	.short	0x0008
        /*0064*/ 	.byte	0x00, 0xf0, 0x11, 0x00


	//----- nvinfo : EIATTR_KPARAM_INFO
	.align		4
.L_277:
        /*0068*/ 	.byte	0x04, 0x17
        /*006a*/ 	.short	(.L_279 - .L_278)
.L_278:
        /*006c*/ 	.word	0x00000000
        /*0070*/ 	.short	0x0000
        /*0072*/ 	.short	0x0000
        /*0074*/ 	.byte	0x00, 0xf5, 0x21, 0x00


	//----- nvinfo : EIATTR_SPARSE_MMA_MASK
	.align		4
.L_279:
        /*0078*/ 	.byte	0x03, 0x50
        /*007a*/ 	.short	0x0000


	//----- nvinfo : EIATTR_MAXREG_COUNT
	.align		4
        /*007c*/ 	.byte	0x03, 0x1b
        /*007e*/ 	.short	0x00ff


	//----- nvinfo : EIATTR_MERCURY_ISA_VERSION
	.align		4
        /*0080*/ 	.byte	0x03, 0x5f
        /*0082*/ 	.short	0x0101


	//----- nvinfo : EIATTR_VRC_CTA_INIT_COUNT
	.align		4
        /*0084*/ 	.byte	0x02, 0x4a
	.zero		1
	.zero		1


	//----- nvinfo : EIATTR_EXIT_INSTR_OFFSETS
	.align		4
        /*0088*/ 	.byte	0x04, 0x1c
        /*008a*/ 	.short	(.L_281 - .L_280)


	//   ....[0]....
.L_280:
        /*008c*/ 	.word	0x000000d0


	//   ....[1]....
        /*0090*/ 	.word	0x00000330


	//----- nvinfo : EIATTR_INDIRECT_BRANCH_TARGETS
	.align		4
.L_281:
        /*0094*/ 	.byte	0x04, 0x34
        /*0096*/ 	.short	(.L_283 - .L_282)


	//   ....[0]....
.L_282:
        /*0098*/ 	.word	.L_x_56@srel
        /*009c*/ 	.short	0x0
        /*009e*/ 	.short	0x0
        /*00a0*/ 	.word	0x3
        /*00a4*/ 	.word	.L_x_57@srel
        /*00a8*/ 	.word	.L_x_58@srel
        /*00ac*/ 	.word	.L_x_59@srel


	//----- nvinfo : EIATTR_CBANK_PARAM_SIZE
	.align		4
.L_283:
        /*00b0*/ 	.byte	0x03, 0x19
        /*00b2*/ 	.short	0x0028


	//----- nvinfo : EIATTR_PARAM_CBANK
	.align		4
        /*00b4*/ 	.byte	0x04, 0x0a
        /*00b6*/ 	.short	(.L_285 - .L_284)
	.align		4
.L_284:
        /*00b8*/ 	.word	index@(.nv.constant0._Z26nppiMirror_kernel_templateIfLi1EEvPKT_iPS0_iii8NppiAxis)
        /*00bc*/ 	.short	0x0380
        /*00be*/ 	.short	0x0028


	//----- nvinfo : EIATTR_SW_WAR
	.align		4
.L_285:
        /*00c0*/ 	.byte	0x04, 0x36
        /*00c2*/ 	.short	(.L_287 - .L_286)
.L_286:
        /*00c4*/ 	.word	0x00000008
.L_287:


//--------------------- .nv.info._Z26nppiMirror_kernel_templateItLi4EEvPKT_iPS0_iii8NppiAxis --------------------------
	.section	.nv.info._Z26nppiMirror_kernel_templateItLi4EEvPKT_iPS0_iii8NppiAxis,"",@"SHT_CUDA_INFO"
	.sectionflags	@""
	.align	4


	//----- nvinfo : EIATTR_CUDA_API_VERSION
	.align		4
        /*0000*/ 	.byte	0x04, 0x37
        /*0002*/ 	.short	(.L_289 - .L_288)
.L_288:
        /*0004*/ 	.word	0x00000082


	//----- nvinfo : EIATTR_KPARAM_INFO
	.align		4
.L_289:
        /*0008*/ 	.byte	0x04, 0x17
        /*000a*/ 	.short	(.L_291 - .L_290)
.L_290:
        /*000c*/ 	.word	0x00000000
        /*0010*/ 	.short	0x0006
        /*0012*/ 	.short	0x0024
        /*0014*/ 	.byte	0x00, 0xf0, 0x11, 0x00


	//----- nvinfo : EIATTR_KPARAM_INFO
	.align		4
.L_291:
        /*0018*/ 	.byte	0x04, 0x17
        /*001a*/ 	.short	(.L_293 - .L_292)
.L_292:
        /*001c*/ 	.word	0x00000000
        /*0020*/ 	.short	0x0005
        /*0022*/ 	.short	0x0020
        /*0024*/ 	.byte	0x00, 0xf0, 0x11, 0x00


	//----- nvinfo : EIATTR_KPARAM_INFO
	.align		4
.L_293:
        /*0028*/ 	.byte	0x04, 0x17
        /*002a*/ 	.short	(.L_295 - .L_294)
.L_294:
        /*002c*/ 	.word	0x00000000
        /*0030*/ 	.short	0x0004
        /*0032*/ 	.short	0x001c
        /*0034*/ 	.byte	0x00, 0xf0, 0x11, 0x00


	//----- nvinfo : EIATTR_KPARAM_INFO
	.align		4
.L_295:
        /*0038*/ 	.byte	0x04, 0x17
        /*003a*/ 	.short	(.L_297 - .L_296)
.L_296:
        /*003c*/ 	.word	0x00000000
        /*0040*/ 	.short	0x0003
        /*0042*/ 	.short	0x0018
        /*0044*/ 	.byte	0x00, 0xf0, 0x11, 0x00


	//----- nvinfo : EIATTR_KPARAM_INFO
	.align		4
.L_297:
        /*0048*/ 	.byte	0x04, 0x17
        /*004a*/ 	.short	(.L_299 - .L_298)
.L_298:
        /*004c*/ 	.word	0x00000000
        /*0050*/ 	.short	0x0002
        /*0052*/ 	.short	0x0010
        /*0054*/ 	.byte	0x00, 0xf5, 0x21, 0x00


	//----- nvinfo : EIATTR_KPARAM_INFO
	.align		4
.L_299:
        /*0058*/ 	.byte	0x04, 0x17
        /*005a*/ 	.short	(.L_301 - .L_300)
.L_300:
        /*005c*/ 	.word	0x00000000
        /*0060*/ 	.short	0x0001
        /*0062*/ 	.short	0x0008
        /*0064*/ 	.byte	0x00, 0xf0, 0x11, 0x00


	//----- nvinfo : EIATTR_KPARAM_INFO
	.align		4
.L_301:
        /*0068*/ 	.byte	0x04, 0x17
        /*006a*/ 	.short	(.L_303 - .L_302)
.L_302:
        /*006c*/ 	.word	0x00000000
        /*0070*/ 	.short	0x0000
        /*0072*/ 	.short	0x0000
        /*0074*/ 	.byte	0x00, 0xf5, 0x21, 0x00


	//----- nvinfo : EIATTR_SPARSE_MMA_MASK
	.align		4
.L_303:
        /*0078*/ 	.byte	0x03, 0x50
        /*007a*/ 	.short	0x0000


	//----- nvinfo : EIATTR_MAXREG_COUNT
	.align		4
        /*007c*/ 	.byte	0x03, 0x1b
        /*007e*/ 	.short	0x00ff


	//----- nvinfo : EIATTR_MERCURY_ISA_VERSION
	.align		4
        /*0080*/ 	.byte	0x03, 0x5f
        /*0082*/ 	.short	0x0101


	//----- nvinfo : EIATTR_VRC_CTA_INIT_COUNT
	.align		4
        /*0084*/ 	.byte	0x02, 0x4a
	.zero		1
	.zero		1


	//----- nvinfo : EIATTR_EXIT_INSTR_OFFSETS
	.align		4
        /*0088*/ 	.byte	0x04, 0x1c
        /*008a*/ 	.short	(.L_305 - .L_304)


	//   ....[0]....
.L_304:
        /*008c*/ 	.word	0x000000d0


	//   ....[1]....
        /*0090*/ 	.word	0x00000390


	//----- nvinfo : EIATTR_INDIRECT_BRANCH_TARGETS
	.align		4
.L_305:
        /*0094*/ 	.byte	0x04, 0x34
        /*0096*/ 	.short	(.L_307 - .L_306)


	//   ....[0]....
.L_306:
        /*0098*/ 	.word	.L_x_60@srel
        /*009c*/ 	.short	0x0
        /*009e*/ 	.short	0x0
        /*00a0*/ 	.word	0x3
        /*00a4*/ 	.word	.L_x_61@srel
        /*00a8*/ 	.word	.L_x_62@srel
        /*00ac*/ 	.word	.L_x_63@srel


	//----- nvinfo : EIATTR_CBANK_PARAM_SIZE
	.align		4
.L_307:
        /*00b0*/ 	.byte	0x03, 0x19
        /*00b2*/ 	.short	0x0028


	//----- nvinfo : EIATTR_PARAM_CBANK
	.align		4
        /*00b4*/ 	.byte	0x04, 0x0a
        /*00b6*/ 	.short	(.L_309 - .L_308)
	.align		4
.L_308:
        /*00b8*/ 	.word	index@(.nv.constant0._Z26nppiMirror_kernel_templateItLi4EEvPKT_iPS0_iii8NppiAxis)
        /*00bc*/ 	.short	0x0380
        /*00be*/ 	.short	0x0028


	//----- nvinfo : EIATTR_SW_WAR
	.align		4
.L_309:
        /*00c0*/ 	.byte	0x04, 0x36
        /*00c2*/ 	.short	(.L_311 - .L_310)
.L_310:
        /*00c4*/ 	.word	0x00000008
.L_311:


//--------------------- .nv.info._Z26nppiMirror_kernel_templateItLi3EEvPKT_iPS0_iii8NppiAxis --------------------------
	.section	.nv.info._Z26nppiMirror_kernel_templateItLi3EEvPKT_iPS0_iii8NppiAxis,"",@"SHT_CUDA_INFO"
	.sectionflags	@""
	.align	4


	//----- nvinfo : EIATTR_CUDA_API_VERSION
	.align		4
        /*0000*/ 	.byte	0x04, 0x37
        /*0002*/ 	.short	(.L_313 - .L_312)
.L_312:
        /*0004*/ 	.word	0x00000082


	//----- nvinfo : EIATTR_KPARAM_INFO
	.align		4
.L_313:
        /*0008*/ 	.byte	0x04, 0x17
        /*000a*/ 	.short	(.L_315 - .L_314)
.L_314:
        /*000c*/ 	.word	0x00000000
        /*0010*/ 	.short	0x0006
        /*0012*/ 	.short	0x0024
        /*0014*/ 	.byte	0x00, 0xf0, 0x11, 0x00


	//----- nvinfo : EIATTR_KPARAM_INFO
	.align		4
.L_315:
        /*0018*/ 	.byte	0x04, 0x17
        /*001a*/ 	.short	(.L_317 - .L_316)
.L_316:
        /*001c*/ 	.word	0x00000000
        /*0020*/ 	.short	0x0005
        /*0022*/ 	.short	0x0020
        /*0024*/ 	.byte	0x00, 0xf0, 0x11, 0x00


	//----- nvinfo : EIATTR_KPARAM_INFO
	.align		4
.L_317:
        /*0028*/ 	.byte	0x04, 0x17
        /*002a*/ 	.short	(.L_319 - .L_318)
.L_318:
        /*002c*/ 	.word	0x00000000
        /*0030*/ 	.short	0x0004
        /*0032*/ 	.short	0x001c
        /*0034*/ 	.byte	0x00, 0xf0, 0x11, 0x00


	//----- nvinfo : EIATTR_KPARAM_INFO
	.align		4
.L_319:
        /*0038*/ 	.byte	0x04, 0x17
        /*003a*/ 	.short	(.L_321 - .L_320)
.L_320:
        /*003c*/ 	.word	0x00000000
        /*0040*/ 	.short	0x0003
        /*0042*/ 	.short	0x0018
        /*0044*/ 	.byte	0x00, 0xf0, 0x11, 0x00


	//----- nvinfo : EIATTR_KPARAM_INFO
	.align		4
.L_321:
        /*0048*/ 	.byte	0x04, 0x17
        /*004a*/ 	.short	(.L_323 - .L_322)
.L_322:
        /*004c*/ 	.word	0x00000000
        /*0050*/ 	.short	0x0002
        /*0052*/ 	.short	0x0010
        /*0054*/ 	.byte	0x00, 0xf5, 0x21, 0x00


	//----- nvinfo : EIATTR_KPARAM_INFO
	.align		4
.L_323:
        /*0058*/ 	.byte	0x04, 0x17
        /*005a*/ 	.short	(.L_325 - .L_324)
.L_324:
        /*005c*/ 	.word	0x00000000
        /*0060*/ 	.short	0x0001
        /*0062*/ 	.short	0x0008
        /*0064*/ 	.byte	0x00, 0xf0, 0x11, 0x00


	//----- nvinfo : EIATTR_KPARAM_INFO
	.align		4
.L_325:
        /*0068*/ 	.byte	0x04, 0x17
        /*006a*/ 	.short	(.L_327 - .L_326)
.L_326:
        /*006c*/ 	.word	0x00000000
        /*0070*/ 	.short	0x0000
        /*0072*/ 	.short	0x0000
        /*0074*/ 	.byte	0x00, 0xf5, 0x21, 0x00


	//----- nvinfo : EIATTR_SPARSE_MMA_MASK
	.align		4
.L_327:
        /*0078*/ 	.byte	0x03, 0x50
        /*007a*/ 	.short	0x0000


	//----- nvinfo : EIATTR_MAXREG_COUNT
	.align		4
        /*007c*/ 	.byte	0x03, 0x1b
        /*007e*/ 	.short	0x00ff


	//----- nvinfo : EIATTR_MERCURY_ISA_VERSION
	.align		4
        /*0080*/ 	.byte	0x03, 0x5f
        /*0082*/ 	.short	0x0101


	//----- nvinfo : EIATTR_VRC_CTA_INIT_COUNT
	.align		4
        /*0084*/ 	.byte	0x02, 0x4a
	.zero		1
	.zero		1


	//----- nvinfo : EIATTR_EXIT_INSTR_OFFSETS
	.align		4
        /*0088*/ 	.byte	0x04, 0x1c
        /*008a*/ 	.short	(.L_329 - .L_328)


	//   ....[0]....
.L_328:
        /*008c*/ 	.word	0x000000d0


	//   ....[1]....
        /*0090*/ 	.word	0x00000370


	//----- nvinfo : EIATTR_INDIRECT_BRANCH_TARGETS
	.align		4
.L_329:
        /*0094*/ 	.byte	0x04, 0x34
        /*0096*/ 	.short	(.L_331 - .L_330)


	//   ....[0]....
.L_330:
        /*0098*/ 	.word	.L_x_64@srel
        /*009c*/ 	.short	0x0
        /*009e*/ 	.short	0x0
        /*00a0*/ 	.word	0x3
        /*00a4*/ 	.word	.L_x_65@srel
        /*00a8*/ 	.word	.L_x_66@srel
        /*00ac*/ 	.word	.L_x_67@srel


	//----- nvinfo : EIATTR_CBANK_PARAM_SIZE
	.align		4
.L_331:
        /*00b0*/ 	.byte	0x03, 0x19
        /*00b2*/ 	.short	0x0028


	//----- nvinfo : EIATTR_PARAM_CBANK
	.align		4
        /*00b4*/ 	.byte	0x04, 0x0a
        /*00b6*/ 	.short	(.L_333 - .L_332)
	.align		4
.L_332:
        /*00b8*/ 	.word	index@(.nv.constant0._Z26nppiMirror_kernel_templateItLi3EEvPKT_iPS0_iii8NppiAxis)
        /*00bc*/ 	.short	0x0380
        /*00be*/ 	.short	0x0028


	//----- nvinfo : EIATTR_SW_WAR
	.align		4
.L_333:
        /*00c0*/ 	.byte	0x04, 0x36
        /*00c2*/ 	.short	(.L_335 - .L_334)
.L_334:
        /*00c4*/ 	.word	0x00000008
.L_335:


//--------------------- .nv.info._Z26nppiMirror_kernel_templateItLi1EEvPKT_iPS0_iii8NppiAxis --------------------------
	.section	.nv.info._Z26nppiMirror_kernel_templateItLi1EEvPKT_iPS0_iii8NppiAxis,"",@"SHT_CUDA_INFO"
	.sectionflags	@""
	.align	4


	//----- nvinfo : EIATTR_CUDA_API_VERSION
	.align		4
        /*0000*/ 	.byte	0x04, 0x37
        /*0002*/ 	.short	(.L_337 - .L_336)
.L_336:
        /*0004*/ 	.word	0x00000082


	//----- nvinfo : EIATTR_KPARAM_INFO
	.align		4
.L_337:
        /*0008*/ 	.byte	0x04, 0x17
        /*000a*/ 	.short	(.L_339 - .L_338)
.L_338:
        /*000c*/ 	.word	0x00000000
        /*0010*/ 	.short	0x0006
        /*0012*/ 	.short	0x0024
        /*0014*/ 	.byte	0x00, 0xf0, 0x11, 0x00


	//----- nvinfo : EIATTR_KPARAM_INFO
	.align		4
.L_339:
        /*0018*/ 	.byte	0x04, 0x17
        /*001a*/ 	.short	(.L_341 - .L_340)
.L_340:
        /*001c*/ 	.word	0x00000000
        /*0020*/ 	.short	0x0005
        /*0022*/ 	.short	0x0020
        /*0024*/ 	.byte	0x00, 0xf0, 0x11, 0x00


	//----- nvinfo : EIATTR_KPARAM_INFO
	.align		4
.L_341:
        /*0028*/ 	.byte	0x04, 0x17
        /*002a*/ 	.short	(.L_343 - .L_342)
.L_342:
        /*002c*/ 	.word	0x00000000
        /*0030*/ 	.short	0x0004
        /*0032*/ 	.short	0x001c
        /*0034*/ 	.byte	0x00, 0xf0, 0x11, 0x00


	//----- nvinfo : EIATTR_KPARAM_INFO
	.align		4
.L_343:
        /*0038*/ 	.byte	0x04, 0x17
        /*003a*/ 	.short	(.L_345 - .L_344)
.L_344:
        /*003c*/ 	.word	0x00000000
        /*0040*/ 	.short	0x0003
        /*0042*/ 	.short	0x0018
        /*0044*/ 	.byte	0x00, 0xf0, 0x11, 0x00


	//----- nvinfo : EIATTR_KPARAM_INFO
	.align		4
.L_345:
        /*0048*/ 	.byte	0x04, 0x17
        /*004a*/ 	.short	(.L_347 - .L_346)
.L_346:
        /*004c*/ 	.word	0x00000000
        /*0050*/ 	.short	0x0002
        /*0052*/ 	.short	0x0010
        /*0054*/ 	.byte	0x00, 0xf5, 0x21, 0x00


	//----- nvinfo : EIATTR_KPARAM_INFO
	.align		4
.L_347:
        /*0058*/ 	.byte	0x04, 0x17
        /*005a*/ 	.short	(.L_349 - .L_348)
.L_348:
        /*005c*/ 	.word	0x00000000
        /*0060*/ 	.short	0x0001
        /*0062*/ 	.short	0x0008
        /*0064*/ 	.byte	0x00, 0xf0, 0x11, 0x00


	//----- nvinfo : EIATTR_KPARAM_INFO
	.align		4
.L_349:
        /*0068*/ 	.byte	0x04, 0x17
        /*006a*/ 	.short	(.L_351 - .L_350)
.L_350:
        /*006c*/ 	.word	0x00000000
        /*0070*/ 	.short	0x0000
        /*0072*/ 	.short	0x0000
        /*0074*/ 	.byte	0x00, 0xf5, 0x21, 0x00


	//----- nvinfo : EIATTR_SPARSE_MMA_MASK
	.align		4
.L_351:
        /*0078*/ 	.byte	0x03, 0x50
        /*007a*/ 	.short	0x0000


	//----- nvinfo : EIATTR_MAXREG_COUNT
	.align		4
        /*007c*/ 	.byte	0x03, 0x1b
        /*007e*/ 	.short	0x00ff


	//----- nvinfo : EIATTR_MERCURY_ISA_VERSION
	.align		4
        /*0080*/ 	.byte	0x03, 0x5f
        /*0082*/ 	.short	0x0101


	//----- nvinfo : EIATTR_VRC_CTA_INIT_COUNT
	.align		4
        /*0084*/ 	.byte	0x02, 0x4a
	.zero		1
	.zero		1


	//----- nvinfo : EIATTR_EXIT_INSTR_OFFSETS
	.align		4
        /*0088*/ 	.byte	0x04, 0x1c
        /*008a*/ 	.short	(.L_353 - .L_352)


	//   ....[0]....
.L_352:
        /*008c*/ 	.word	0x000000d0


	//   ....[1]....
        /*0090*/ 	.word	0x00000330


	//----- nvinfo : EIATTR_INDIRECT_BRANCH_TARGETS
	.align		4
.L_353:
        /*0094*/ 	.byte	0x04, 0x34
        /*0096*/ 	.short	(.L_355 - .L_354)


	//   ....[0]....
.L_354:
        /*0098*/ 	.word	.L_x_68@srel
        /*009c*/ 	.short	0x0
        /*009e*/ 	.short	0x0
        /*00a0*/ 	.word	0x3
        /*00a4*/ 	.word	.L_x_69@srel
        /*00a8*/ 	.word	.L_x_70@srel
        /*00ac*/ 	.word	.L_x_71@srel


	//----- nvinfo : EIATTR_CBANK_PARAM_SIZE
	.align		4
.L_355:
        /*00b0*/ 	.byte	0x03, 0x19
        /*00b2*/ 	.short	0x0028


	//----- nvinfo : EIATTR_PARAM_CBANK
	.align		4
        /*00b4*/ 	.byte	0x04, 0x0a
        /*00b6*/ 	.short	(.L_357 - .L_356)
	.align		4
.L_356:
        /*00b8*/ 	.word	index@(.nv.constant0._Z26nppiMirror_kernel_templateItLi1EEvPKT_iPS0_iii8NppiAxis)
        /*00bc*/ 	.short	0x0380
        /*00be*/ 	.short	0x0028


	//----- nvinfo : EIATTR_SW_WAR
	.align		4
.L_357:
        /*00c0*/ 	.byte	0x04, 0x36
        /*00c2*/ 	.short	(.L_359 - .L_358)
.L_358:
        /*00c4*/ 	.word	0x00000008
.L_359:


//--------------------- .nv.callgraph             --------------------------
	.section	.nv.callgraph,"",@"SHT_CUDA_CALLGRAPH"
	.align	4
	.sectionentsize	8
	.align		4
        /*0000*/ 	.word	0x00000000
	.align		4
        /*0004*/ 	.word	0xffffffff
	.align		4
        /*0008*/ 	.word	0x00000000
	.align		4
        /*000c*/ 	.word	0xfffffffe
	.align		4
        /*0010*/ 	.word	0x00000000
	.align		4
        /*0014*/ 	.word	0xfffffffd
	.align		4
        /*0018*/ 	.word	0x00000000
	.align		4
        /*001c*/ 	.word	0xfffffffc


//--------------------- .nv.constant2._Z26nppiMirror_kernel_templateIhLi4EEvPKT_iPS0_iii8NppiAxis --------------------------
	.section	.nv.constant2._Z26nppiMirror_kernel_templateIhLi4EEvPKT_iPS0_iii8NppiAxis,"a",@progbits
	.sectionflags	@""
	.align	4
.nv.constant2._Z26nppiMirror_kernel_templateIhLi4EEvPKT_iPS0_iii8NppiAxis:
        /*0000*/ 	.byte	0xd0, 0x01, 0x00, 0x00, 0x10, 0x02, 0x00, 0x00, 0x60, 0x01, 0x00, 0x00


//--------------------- .nv.constant2._Z26nppiMirror_kernel_templateIhLi3EEvPKT_iPS0_iii8NppiAxis --------------------------
	.section	.nv.constant2._Z26nppiMirror_kernel_templateIhLi3EEvPKT_iPS0_iii8NppiAxis,"a",@progbits
	.sectionflags	@""
	.align	4
.nv.constant2._Z26nppiMirror_kernel_templateIhLi3EEvPKT_iPS0_iii8NppiAxis:
        /*0000*/ 	.byte	0xd0, 0x01, 0x00, 0x00, 0x10, 0x02, 0x00, 0x00, 0x60, 0x01, 0x00, 0x00


//--------------------- .nv.constant2._Z26nppiMirror_kernel_templateIhLi1EEvPKT_iPS0_iii8NppiAxis --------------------------
	.section	.nv.constant2._Z26nppiMirror_kernel_templateIhLi1EEvPKT_iPS0_iii8NppiAxis,"a",@progbits
	.sectionflags	@""
	.align	4
.nv.constant2._Z26nppiMirror_kernel_templateIhLi1EEvPKT_iPS0_iii8NppiAxis:
        /*0000*/ 	.byte	0xd0, 0x01, 0x00, 0x00, 0x10, 0x02, 0x00, 0x00, 0x60, 0x01, 0x00, 0x00


//--------------------- .nv.constant2._Z26nppiMirror_kernel_templateIiLi4EEvPKT_iPS0_iii8NppiAxis --------------------------
	.section	.nv.constant2._Z26nppiMirror_kernel_templateIiLi4EEvPKT_iPS0_iii8NppiAxis,"a",@progbits
	.sectionflags	@""
	.align	4
.nv.constant2._Z26nppiMirror_kernel_templateIiLi4EEvPKT_iPS0_iii8NppiAxis:
        /*0000*/ 	.byte	0xd0, 0x01, 0x00, 0x00, 0x10, 0x02, 0x00, 0x00, 0x60, 0x01, 0x00, 0x00


//--------------------- .nv.constant2._Z26nppiMirror_kernel_templateIiLi3EEvPKT_iPS0_iii8NppiAxis --------------------------
	.section	.nv.constant2._Z26nppiMirror_kernel_templateIiLi3EEvPKT_iPS0_iii8NppiAxis,"a",@progbits
	.sectionflags	@""
	.align	4
.nv.constant2._Z26nppiMirror_kernel_templateIiLi3EEvPKT_iPS0_iii8NppiAxis:
        /*0000*/ 	.byte	0xd0, 0x01, 0x00, 0x00, 0x10, 0x02, 0x00, 0x00, 0x60, 0x01, 0x00, 0x00


//--------------------- .nv.constant2._Z26nppiMirror_kernel_templateIiLi1EEvPKT_iPS0_iii8NppiAxis --------------------------
	.section	.nv.constant2._Z26nppiMirror_kernel_templateIiLi1EEvPKT_iPS0_iii8NppiAxis,"a",@progbits
	.sectionflags	@""
	.align	4
.nv.constant2._Z26nppiMirror_kernel_templateIiLi1EEvPKT_iPS0_iii8NppiAxis:
        /*0000*/ 	.byte	0xd0, 0x01, 0x00, 0x00, 0x10, 0x02, 0x00, 0x00, 0x60, 0x01, 0x00, 0x00


//--------------------- .nv.constant2._Z26nppiMirror_kernel_templateIfLi4EEvPKT_iPS0_iii8NppiAxis --------------------------
	.section	.nv.constant2._Z26nppiMirror_kernel_templateIfLi4EEvPKT_iPS0_iii8NppiAxis,"a",@progbits
	.sectionflags	@""
	.align	4
.nv.constant2._Z26nppiMirror_kernel_templateIfLi4EEvPKT_iPS0_iii8NppiAxis:
        /*0000*/ 	.byte	0xd0, 0x01, 0x00, 0x00, 0x10, 0x02, 0x00, 0x00, 0x60, 0x01, 0x00, 0x00


//--------------------- .nv.constant2._Z26nppiMirror_kernel_templateIfLi3EEvPKT_iPS0_iii8NppiAxis --------------------------
	.section	.nv.constant2._Z26nppiMirror_kernel_templateIfLi3EEvPKT_iPS0_iii8NppiAxis,"a",@progbits
	.sectionflags	@""
	.align	4
.nv.constant2._Z26nppiMirror_kernel_templateIfLi3EEvPKT_iPS0_iii8NppiAxis:
        /*0000*/ 	.byte	0xd0, 0x01, 0x00, 0x00, 0x10, 0x02, 0x00, 0x00, 0x60, 0x01, 0x00, 0x00


//--------------------- .nv.constant2._Z26nppiMirror_kernel_templateIfLi1EEvPKT_iPS0_iii8NppiAxis --------------------------
	.section	.nv.constant2._Z26nppiMirror_kernel_templateIfLi1EEvPKT_iPS0_iii8NppiAxis,"a",@progbits
	.sectionflags	@""
	.align	4
.nv.constant2._Z26nppiMirror_kernel_templateIfLi1EEvPKT_iPS0_iii8NppiAxis:
        /*0000*/ 	.byte	0xd0, 0x01, 0x00, 0x00, 0x10, 0x02, 0x00, 0x00, 0x60, 0x01, 0x00, 0x00


//--------------------- .nv.constant2._Z26nppiMirror_kernel_templateItLi4EEvPKT_iPS0_iii8NppiAxis --------------------------
	.section	.nv.constant2._Z26nppiMirror_kernel_templateItLi4EEvPKT_iPS0_iii8NppiAxis,"a",@progbits
	.sectionflags	@""
	.align	4
.nv.constant2._Z26nppiMirror_kernel_templateItLi4EEvPKT_iPS0_iii8NppiAxis:
        /*0000*/ 	.byte	0xd0, 0x01, 0x00, 0x00, 0x10, 0x02, 0x00, 0x00, 0x60, 0x01, 0x00, 0x00


//--------------------- .nv.constant2._Z26nppiMirror_kernel_templateItLi3EEvPKT_iPS0_iii8NppiAxis --------------------------
	.section	.nv.constant2._Z26nppiMirror_kernel_templateItLi3EEvPKT_iPS0_iii8NppiAxis,"a",@progbits
	.sectionflags	@""
	.align	4
.nv.constant2._Z26nppiMirror_kernel_templateItLi3EEvPKT_iPS0_iii8NppiAxis:
        /*0000*/ 	.byte	0xd0, 0x01, 0x00, 0x00, 0x10, 0x02, 0x00, 0x00, 0x60, 0x01, 0x00, 0x00


//--------------------- .nv.constant2._Z26nppiMirror_kernel_templateItLi1EEvPKT_iPS0_iii8NppiAxis --------------------------
	.section	.nv.constant2._Z26nppiMirror_kernel_templateItLi1EEvPKT_iPS0_iii8NppiAxis,"a",@progbits
	.sectionflags	@""
	.align	4
.nv.constant2._Z26nppiMirror_kernel_templateItLi1EEvPKT_iPS0_iii8NppiAxis:
        /*0000*/ 	.byte	0xd0, 0x01, 0x00, 0x00, 0x10, 0x02, 0x00, 0x00, 0x60, 0x01, 0x00, 0x00


//--------------------- .text._Z26nppiMirror_kernel_templateIhLi4EEvPKT_iPS0_iii8NppiAxis --------------------------
	.section	.text._Z26nppiMirror_kernel_templateIhLi4EEvPKT_iPS0_iii8NppiAxis,"ax",@progbits
	.align	128
        .global         _Z26nppiMirror_kernel_templateIhLi4EEvPKT_iPS0_iii8NppiAxis
        .type           _Z26nppiMirror_kernel_templateIhLi4EEvPKT_iPS0_iii8NppiAxis,@function
        .size           _Z26nppiMirror_kernel_templateIhLi4EEvPKT_iPS0_iii8NppiAxis,(.L_x_72 - _Z26nppiMirror_kernel_templateIhLi4EEvPKT_iPS0_iii8NppiAxis)
        .other          _Z26nppiMirror_kernel_templateIhLi4EEvPKT_iPS0_iii8NppiAxis,@"STO_CUDA_ENTRY STV_DEFAULT"
_Z26nppiMirror_kernel_templateIhLi4EEvPKT_iPS0_iii8NppiAxis:
.text._Z26nppiMirror_kernel_templateIhLi4EEvPKT_iPS0_iii8NppiAxis:
[----:B------:R-:W-:Y:S01]  /*0000*/  LDC R1, c[0x0][0x37c] ;  /* 0x0000df00ff017b82 */ /* 0x000fe20000000800 */
[----:B------:R-:W0:Y:S07]  /*0010*/  S2R R5, SR_TID.Y ;  /* 0x0000000000057919 */ /* 0x000e2e0000002200 */
[----:B------:R-:W1:Y:S01]  /*0020*/  LDC R0, c[0x0][0x360] ;  /* 0x0000d800ff007b82 */ /* 0x000e620000000800 */
[----:B------:R-:W2:Y:S01]  /*0030*/  LDCU UR6, c[0x0][0x3a0] ;  /* 0x00007400ff0677ac */ /* 0x000ea20008000800 */
[----:B------:R-:W1:Y:S01]  /*0040*/  S2R R3, SR_TID.X ;  /* 0x0000000000037919 */ /* 0x000e620000002100 */
[----:B------:R-:W3:Y:S05]  /*0050*/  LDCU UR7, c[0x0][0x39c] ;  /* 0x00007380ff0777ac */ /* 0x000eea0008000800 */
[----:B------:R-:W0:Y:S08]  /*0060*/  S2UR UR5, SR_CTAID.Y ;  /* 0x00000000000579c3 */ /* 0x000e300000002600 */
[----:B------:R-:W0:Y:S08]  /*0070*/  LDC R6, c[0x0][0x364] ;  /* 0x0000d900ff067b82 */ /* 0x000e300000000800 */
[----:B------:R-:W1:Y:S01]  /*0080*/  S2UR UR4, SR_CTAID.X ;  /* 0x00000000000479c3 */ /* 0x000e620000002500 */
[----:B0-----:R-:W-:-:S05]  /*0090*/  IMAD R6, R6, UR5, R5 ;  /* 0x0000000506067c24 */ /* 0x001fca000f8e0205 */
[----:B--2---:R-:W-:Y:S01]  /*00a0*/  ISETP.GE.AND P0, PT, R6, UR6, PT ;  /* 0x0000000606007c0c */ /* 0x004fe2000bf06270 */
[----:B-1----:R-:W-:-:S05]  /*00b0*/  IMAD R0, R0, UR4, R3 ;  /* 0x0000000400007c24 */ /* 0x002fca000f8e0203 */
[----:B---3--:R-:W-:-:S13]  /*00c0*/  ISETP.GE.OR P0, PT, R0, UR7, P0 ;  /* 0x0000000700007c0c */ /* 0x008fda0008706670 */
[----:B------:R-:W-:Y:S05]  /*00d0*/  @P0 EXIT ;  /* 0x000000000000094d */ /* 0x000fea0003800000 */
[----:B------:R-:W0:Y:S01]  /*00e0*/  LDC R4, c[0x0][0x3a4] ;  /* 0x0000e900ff047b82 */ /* 0x000e220000000800 */
[----:B------:R-:W-:Y:S01]  /*00f0*/  IMAD.MOV.U32 R3, RZ, RZ, -0x1 ;  /* 0xffffffffff037424 */ /* 0x000fe200078e00ff */
[----:B------:R-:W1:Y:S04]  /*0100*/  LDCU.64 UR4, c[0x0][0x358] ;  /* 0x00006b00ff0477ac */ /* 0x000e680008000a00 */
[----:B0-----:R-:W-:-:S05]  /*0110*/  VIADDMNMX.U32 R2, R4, R3, 0x2, PT ;  /* 0x0000000204027446 */ /* 0x001fca0003800003 */
[----:B------:R-:W-:-:S04]  /*0120*/  IMAD.SHL.U32 R5, R2, 0x4, RZ ;  /* 0x0000000402057824 */ /* 0x000fc800078e00ff */
[----:B------:R-:W0:Y:S02]  /*0130*/  LDC R2, c[0x2][R5] ;  /* 0x0080000005027b82 */ /* 0x000e240000000800 */
[----:B0-----:R-:W-:-:S04]  /*0140*/  SHF.R.S32.HI R3, RZ, 0x1f, R2 ;  /* 0x0000001fff037819 */ /* 0x001fc80000011402 */
.L_x_24:
[----:B-1----:R-:W-:Y:S05]  /*0150*/  BRX R2 -0x160                        (*"BRANCH_TARGETS .L_x_25,.L_x_26,.L_x_27"*) ;  /* 0xfffffffc02a87949 */ /* 0x002fea000383ffff */
.L_x_27:
[----:B------:R-:W-:Y:S01]  /*0160*/  ISETP.NE.AND P0, PT, R4, RZ, PT ;  /* 0x000000ff0400720c */ /* 0x000fe20003f05270 */
[----:B------:R-:W-:Y:S02]  /*0170*/  IMAD.MOV.U32 R2, RZ, RZ, R0 ;  /* 0x000000ffff027224 */ /* 0x000fe400078e0000 */
[----:B------:R-:W-:-:S10]  /*0180*/  IMAD.MOV.U32 R3, RZ, RZ, R6 ;  /* 0x000000ffff037224 */ /* 0x000fd400078e0006 */
[----:B------:R-:W-:Y:S05]  /*0190*/  @P0 BRA `(.L_x_0) ;  /* 0x00000000002c0947 */ /* 0x000fea0003800000 */
[----:B------:R-:W-:-:S05]  /*01a0*/  LOP3.LUT R3, RZ, R6, RZ, 0x33, !PT ;  /* 0x00000006ff037212 */ /* 0x000fca00078e33ff */
[----:B------:R-:W-:Y:S01]  /*01b0*/  VIADD R3, R3, UR6 ;  /* 0x0000000603037c36 */ /* 0x000fe20008000000 */
[----:B------:R-:W-:Y:S06]  /*01c0*/  BRA `(.L_x_0) ;  /* 0x0000000000207947 */ /* 0x000fec0003800000 */
.L_x_25:
[----:B------:R-:W-:Y:S02]  /*01d0*/  LOP3.LUT R2, RZ, R0, RZ, 0x33, !PT ;  /* 0x00000000ff027212 */ /* 0x000fe400078e33ff */
[----:B------:R-:W-:-:S03]  /*01e0*/  MOV R3, R6 ;  /* 0x0000000600037202 */ /* 0x000fc60000000f00 */
[----:B------:R-:W-:Y:S01]  /*01f0*/  VIADD R2, R2, UR7 ;  /* 0x0000000702027c36 */ /* 0x000fe20008000000 */
[----:B------:R-:W-:Y:S06]  /*0200*/  BRA `(.L_x_0) ;  /* 0x0000000000107947 */ /* 0x000fec0003800000 */
.L_x_26:
[----:B------:R-:W-:Y:S02]  /*0210*/  LOP3.LUT R2, RZ, R0, RZ, 0x33, !PT ;  /* 0x00000000ff027212 */ /* 0x000fe400078e33ff */
[----:B------:R-:W-:-:S03]  /*0220*/  LOP3.LUT R3, RZ, R6, RZ, 0x33, !PT ;  /* 0x00000006ff037212 */ /* 0x000fc600078e33ff */
[----:B------:R-:W-:Y:S02]  /*0230*/  VIADD R2, R2, UR7 ;  /* 0x0000000702027c36 */ /* 0x000fe40008000000 */
[----:B------:R-:W-:-:S07]  /*0240*/  VIADD R3, R3, UR6 ;  /* 0x0000000603037c36 */ /* 0x000fce0008000000 */
.L_x_0:
[----:B------:R-:W0:Y:S01]  /*0250*/  LDCU UR7, c[0x0][0x388] ;  /* 0x00007100ff0777ac */ /* 0x000e220008000800 */
[----:B------:R-:W-:Y:S01]  /*0260*/  SHF.L.U32 R2, R2, 0x2, RZ ;  /* 0x0000000202027819 */ /* 0x000fe200000006ff */
[----:B------:R-:W1:Y:S04]  /*0270*/  LDCU.64 UR8, c[0x0][0x380] ;  /* 0x00007000ff0877ac */ /* 0x000e680008000a00 */
[----:B0-----:R-:W-:Y:S01]  /*0280*/  IMAD R2, R3, UR7, R2 ;  /* 0x0000000703027c24 */ /* 0x001fe2000f8e0202 */
[----:B------:R-:W0:Y:S04]  /*0290*/  LDCU UR7, c[0x0][0x398] ;  /* 0x00007300ff0777ac */ /* 0x000e280008000800 */
[----:B-1----:R-:W-:-:S04]  /*02a0*/  IADD3 R4, P0, PT, R2, UR8, RZ ;  /* 0x0000000802047c10 */ /* 0x002fc8000ff1e0ff */
[----:B------:R-:W-:Y:S01]  /*02b0*/  LEA.HI.X.SX32 R5, R2, UR9, 0x1, P0 ;  /* 0x0000000902057c11 */ /* 0x000fe200080f0eff */
[----:B------:R-:W1:Y:S04]  /*02c0*/  LDCU.64 UR8, c[0x0][0x390] ;  /* 0x00007200ff0877ac */ /* 0x000e680008000a00 */
[----:B------:R-:W2:Y:S01]  /*02d0*/  LDG.E.U8 R7, desc[UR4][R4.64] ;  /* 0x0000000404077981 */ /* 0x000ea2000c1e1100 */
[----:B------:R-:W-:-:S04]  /*02e0*/  IMAD.SHL.U32 R3, R0, 0x4, RZ ;  /* 0x0000000400037824 */ /* 0x000fc800078e00ff */
[----:B0-----:R-:W-:-:S05]  /*02f0*/  IMAD R3, R6, UR7, R3 ;  /* 0x0000000706037c24 */ /* 0x001fca000f8e0203 */
[----:B-1----:R-:W-:-:S04]  /*0300*/  IADD3 R2, P0, PT, R3, UR8, RZ ;  /* 0x0000000803027c10 */ /* 0x002fc8000ff1e0ff */
[----:B------:R-:W-:-:S05]  /*0310*/  LEA.HI.X.SX32 R3, R3, UR9, 0x1, P0 ;  /* 0x0000000903037c11 */ /* 0x000fca00080f0eff */
[----:B--2---:R-:W-:Y:S04]  /*0320*/  STG.E.U8 desc[UR4][R2.64], R7 ;  /* 0x0000000702007986 */ /* 0x004fe8000c101104 */
[----:B------:R-:W2:Y:S04]  /*0330*/  LDG.E.U8 R9, desc[UR4][R4.64+0x1] ;  /* 0x0000010404097981 */ /* 0x000ea8000c1e1100 */
[----:B--2---:R-:W-:Y:S04]  /*0340*/  STG.E.U8 desc[UR4][R2.64+0x1], R9 ;  /* 0x0000010902007986 */ /* 0x004fe8000c101104 */
[----:B------:R-:W2:Y:S04]  /*0350*/  LDG.E.U8 R11, desc[UR4][R4.64+0x2] ;  /* 0x00000204040b7981 */ /* 0x000ea8000c1e1100 */
[----:B--2---:R-:W-:Y:S04]  /*0360*/  STG.E.U8 desc[UR4][R2.64+0x2], R11 ;  /* 0x0000020b02007986 */ /* 0x004fe8000c101104 */
[----:B------:R-:W2:Y:S04]  /*0370*/  LDG.E.U8 R13, desc[UR4][R4.64+0x3] ;  /* 0x00000304040d7981 */ /* 0x000ea8000c1e1100 */
[----:B--2---:R-:W-:Y:S01]  /*0380*/  STG.E.U8 desc[UR4][R2.64+0x3], R13 ;  /* 0x0000030d02007986 */ /* 0x004fe2000c101104 */
[----:B------:R-:W-:Y:S05]  /*0390*/  EXIT ;  /* 0x000000000000794d */ /* 0x000fea0003800000 */
.L_x_1:
[----:B------:R-:W-:-:S00]  /*03a0*/  BRA `(.L_x_1) ;  /* 0xfffffffc00fc7947 */ /* 0x000fc0000383ffff */
[----:B------:R-:W-:-:S00]  /*03b0*/  NOP ;  /* 0x0000000000007918 */ /* 0x000fc00000000000 */
        /* <DEDUP_REMOVED lines=12> */
.L_x_72:


//--------------------- .text._Z26nppiMirror_kernel_templateIhLi3EEvPKT_iPS0_iii8NppiAxis --------------------------
	.section	.text._Z26nppiMirror_kernel_templateIhLi3EEvPKT_iPS0_iii8NppiAxis,"ax",@progbits
	.align	128
        .global         _Z26nppiMirror_kernel_templateIhLi3EEvPKT_iPS0_iii8NppiAxis
        .type           _Z26nppiMirror_kernel_templateIhLi3EEvPKT_iPS0_iii8NppiAxis,@function
        .size           _Z26nppiMirror_kernel_templateIhLi3EEvPKT_iPS0_iii8NppiAxis,(.L_x_73 - _Z26nppiMirror_kernel_templateIhLi3EEvPKT_iPS0_iii8NppiAxis)
        .other          _Z26nppiMirror_kernel_templateIhLi3EEvPKT_iPS0_iii8NppiAxis,@"STO_CUDA_ENTRY STV_DEFAULT"
_Z26nppiMirror_kernel_templateIhLi3EEvPKT_iPS0_iii8NppiAxis:
.text._Z26nppiMirror_kernel_templateIhLi3EEvPKT_iPS0_iii8NppiAxis:
        /* <DEDUP_REMOVED lines=21> */
.L_x_28:
[----:B-1----:R-:W-:Y:S05]  /*0150*/  BRX R2 -0x160                        (*"BRANCH_TARGETS .L_x_29,.L_x_30,.L_x_31"*) ;  /* 0xfffffffc02a87949 */ /* 0x002fea000383ffff */
.L_x_31:
[----:B------:R-:W-:Y:S01]  /*0160*/  ISETP.NE.AND P0, PT, R4, RZ, PT ;  /* 0x000000ff0400720c */ /* 0x000fe20003f05270 */
[----:B------:R-:W-:Y:S02]  /*0170*/  IMAD.MOV.U32 R2, RZ, RZ, R0 ;  /* 0x000000ffff027224 */ /* 0x000fe400078e0000 */
[----:B------:R-:W-:-:S10]  /*0180*/  IMAD.MOV.U32 R3, RZ, RZ, R6 ;  /* 0x000000ffff037224 */ /* 0x000fd400078e0006 */
[----:B------:R-:W-:Y:S05]  /*0190*/  @P0 BRA `(.L_x_2) ;  /* 0x00000000002c0947 */ /* 0x000fea0003800000 */
[----:B------:R-:W-:-:S04]  /*01a0*/  LOP3.LUT R3, RZ, R6, RZ, 0x33, !PT ;  /* 0x00000006ff037212 */ /* 0x000fc800078e33ff */
[----:B------:R-:W-:Y:S01]  /*01b0*/  IADD3 R3, PT, PT, R3, UR6, RZ ;  /* 0x0000000603037c10 */ /* 0x000fe2000fffe0ff */
[----:B------:R-:W-:Y:S06]  /*01c0*/  BRA `(.L_x_2) ;  /* 0x0000000000207947 */ /* 0x000fec0003800000 */
.L_x_29:
[----:B------:R-:W-:Y:S01]  /*01d0*/  LOP3.LUT R2, RZ, R0, RZ, 0x33, !PT ;  /* 0x00000000ff027212 */ /* 0x000fe200078e33ff */
[----:B------:R-:W-:-:S04]  /*01e0*/  IMAD.MOV.U32 R3, RZ, RZ, R6 ;  /* 0x000000ffff037224 */ /* 0x000fc800078e0006 */
[----:B------:R-:W-:Y:S01]  /*01f0*/  VIADD R2, R2, UR7 ;  /* 0x0000000702027c36 */ /* 0x000fe20008000000 */
[----:B------:R-:W-:Y:S06]  /*0200*/  BRA `(.L_x_2) ;  /* 0x0000000000107947 */ /* 0x000fec0003800000 */
.L_x_30:
[----:B------:R-:W-:Y:S02]  /*0210*/  LOP3.LUT R3, RZ, R6, RZ, 0x33, !PT ;  /* 0x00000006ff037212 */ /* 0x000fe400078e33ff */
[----:B------:R-:W-:-:S03]  /*0220*/  LOP3.LUT R2, RZ, R0, RZ, 0x33, !PT ;  /* 0x00000000ff027212 */ /* 0x000fc600078e33ff */
[----:B------:R-:W-:Y:S01]  /*0230*/  VIADD R3, R3, UR6 ;  /* 0x0000000603037c36 */ /* 0x000fe20008000000 */
[----:B------:R-:W-:-:S07]  /*0240*/  IADD3 R2, PT, PT, R2, UR7, RZ ;  /* 0x0000000702027c10 */ /* 0x000fce000fffe0ff */
.L_x_2:
[----:B------:R-:W0:Y:S01]  /*0250*/  LDCU UR7, c[0x0][0x388] ;  /* 0x00007100ff0777ac */ /* 0x000e220008000800 */
[----:B------:R-:W1:Y:S01]  /*0260*/  LDCU.64 UR8, c[0x0][0x380] ;  /* 0x00007000ff0877ac */ /* 0x000e620008000a00 */
[----:B0-----:R-:W-:Y:S01]  /*0270*/  IMAD R3, R3, UR7, RZ ;  /* 0x0000000703037c24 */ /* 0x001fe2000f8e02ff */
[----:B------:R-:W0:Y:S03]  /*0280*/  LDCU UR7, c[0x0][0x398] ;  /* 0x00007300ff0777ac */ /* 0x000e260008000800 */
[----:B------:R-:W-:-:S05]  /*0290*/  IMAD R3, R2, 0x3, R3 ;  /* 0x0000000302037824 */ /* 0x000fca00078e0203 */
[----:B-1----:R-:W-:-:S04]  /*02a0*/  IADD3 R4, P0, PT, R3, UR8, RZ ;  /* 0x0000000803047c10 */ /* 0x002fc8000ff1e0ff */
[----:B------:R-:W-:Y:S01]  /*02b0*/  LEA.HI.X.SX32 R5, R3, UR9, 0x1, P0 ;  /* 0x0000000903057c11 */ /* 0x000fe200080f0eff */
[----:B------:R-:W1:Y:S04]  /*02c0*/  LDCU.64 UR8, c[0x0][0x390] ;  /* 0x00007200ff0877ac */ /* 0x000e680008000a00 */
[----:B------:R-:W2:Y:S01]  /*02d0*/  LDG.E.U8 R7, desc[UR4][R4.64] ;  /* 0x0000000404077981 */ /* 0x000ea2000c1e1100 */
[----:B0-----:R-:W-:-:S04]  /*02e0*/  IMAD R3, R6, UR7, RZ ;  /* 0x0000000706037c24 */ /* 0x001fc8000f8e02ff */
[----:B------:R-:W-:-:S05]  /*02f0*/  IMAD R3, R0, 0x3, R3 ;  /* 0x0000000300037824 */ /* 0x000fca00078e0203 */
[----:B-1----:R-:W-:-:S04]  /*0300*/  IADD3 R2, P0, PT, R3, UR8, RZ ;  /* 0x0000000803027c10 */ /* 0x002fc8000ff1e0ff */
[----:B------:R-:W-:-:S05]  /*0310*/  LEA.HI.X.SX32 R3, R3, UR9, 0x1, P0 ;  /* 0x0000000903037c11 */ /* 0x000fca00080f0eff */
[----:B--2---:R-:W-:Y:S04]  /*0320*/  STG.E.U8 desc[UR4][R2.64], R7 ;  /* 0x0000000702007986 */ /* 0x004fe8000c101104 */
[----:B------:R-:W2:Y:S04]  /*0330*/  LDG.E.U8 R9, desc[UR4][R4.64+0x1] ;  /* 0x0000010404097981 */ /* 0x000ea8000c1e1100 */
[----:B--2---:R-:W-:Y:S04]  /*0340*/  STG.E.U8 desc[UR4][R2.64+0x1], R9 ;  /* 0x0000010902007986 */ /* 0x004fe8000c101104 */
[----:B------:R-:W2:Y:S04]  /*0350*/  LDG.E.U8 R11, desc[UR4][R4.64+0x2] ;  /* 0x00000204040b7981 */ /* 0x000ea8000c1e1100 */
[----:B--2---:R-:W-:Y:S01]  /*0360*/  STG.E.U8 desc[UR4][R2.64+0x2], R11 ;  /* 0x0000020b02007986 */ /* 0x004fe2000c101104 */
[----:B------:R-:W-:Y:S05]  /*0370*/  EXIT ;  /* 0x000000000000794d */ /* 0x000fea0003800000 */
.L_x_3:
        /* <DEDUP_REMOVED lines=16> */
.L_x_73:


//--------------------- .text._Z26nppiMirror_kernel_templateIhLi1EEvPKT_iPS0_iii8NppiAxis --------------------------
	.section	.text._Z26nppiMirror_kernel_templateIhLi1EEvPKT_iPS0_iii8NppiAxis,"ax",@progbits
	.align	128
        .global         _Z26nppiMirror_kernel_templateIhLi1EEvPKT_iPS0_iii8NppiAxis
        .type           _Z26nppiMirror_kernel_templateIhLi1EEvPKT_iPS0_iii8NppiAxis,@function
        .size           _Z26nppiMirror_kernel_templateIhLi1EEvPKT_iPS0_iii8NppiAxis,(.L_x_74 - _Z26nppiMirror_kernel_templateIhLi1EEvPKT_iPS0_iii8NppiAxis)
        .other          _Z26nppiMirror_kernel_templateIhLi1EEvPKT_iPS0_iii8NppiAxis,@"STO_CUDA_ENTRY STV_DEFAULT"
_Z26nppiMirror_kernel_templateIhLi1EEvPKT_iPS0_iii8NppiAxis:
.text._Z26nppiMirror_kernel_templateIhLi1EEvPKT_iPS0_iii8NppiAxis:
        /* <DEDUP_REMOVED lines=21> */
.L_x_32:
[----:B-1----:R-:W-:Y:S05]  /*0150*/  BRX R2 -0x160                        (*"BRANCH_TARGETS .L_x_33,.L_x_34,.L_x_35"*) ;  /* 0xfffffffc02a87949 */ /* 0x002fea000383ffff */
.L_x_35:
[----:B------:R-:W-:Y:S01]  /*0160*/  ISETP.NE.AND P0, PT, R4, RZ, PT ;  /* 0x000000ff0400720c */ /* 0x000fe20003f05270 */
[----:B------:R-:W-:Y:S02]  /*0170*/  IMAD.MOV.U32 R2, RZ, RZ, R0 ;  /* 0x000000ffff027224 */ /* 0x000fe400078e0000 */
[----:B------:R-:W-:-:S10]  /*0180*/  IMAD.MOV.U32 R3, RZ, RZ, R5 ;  /* 0x000000ffff037224 */ /* 0x000fd400078e0005 */
[----:B------:R-:W-:Y:S05]  /*0190*/  @P0 BRA `(.L_x_4) ;  /* 0x00000000002c0947 */ /* 0x000fea0003800000 */
[----:B------:R-:W-:-:S05]  /*01a0*/  LOP3.LUT R3, RZ, R5, RZ, 0x33, !PT ;  /* 0x00000005ff037212 */ /* 0x000fca00078e33ff */
[----:B------:R-:W-:Y:S01]  /*01b0*/  VIADD R3, R3, UR6 ;  /* 0x0000000603037c36 */ /* 0x000fe20008000000 */
[----:B------:R-:W-:Y:S06]  /*01c0*/  BRA `(.L_x_4) ;  /* 0x0000000000207947 */ /* 0x000fec0003800000 */
.L_x_33:
[----:B------:R-:W-:Y:S01]  /*01d0*/  LOP3.LUT R2, RZ, R0, RZ, 0x33, !PT ;  /* 0x00000000ff027212 */ /* 0x000fe200078e33ff */
[----:B------:R-:W-:-:S04]  /*01e0*/  IMAD.MOV.U32 R3, RZ, RZ, R5 ;  /* 0x000000ffff037224 */ /* 0x000fc800078e0005 */
[----:B------:R-:W-:Y:S01]  /*01f0*/  VIADD R2, R2, UR7 ;  /* 0x0000000702027c36 */ /* 0x000fe20008000000 */
[----:B------:R-:W-:Y:S06]  /*0200*/  BRA `(.L_x_4) ;  /* 0x0000000000107947 */ /* 0x000fec0003800000 */
.L_x_34:
[----:B------:R-:W-:Y:S02]  /*0210*/  LOP3.LUT R2, RZ, R0, RZ, 0x33, !PT ;  /* 0x00000000ff027212 */ /* 0x000fe400078e33ff */
[----:B------:R-:W-:-:S03]  /*0220*/  LOP3.LUT R3, RZ, R5, RZ, 0x33, !PT ;  /* 0x00000005ff037212 */ /* 0x000fc600078e33ff */
[----:B------:R-:W-:Y:S02]  /*0230*/  VIADD R2, R2, UR7 ;  /* 0x0000000702027c36 */ /* 0x000fe40008000000 */
[----:B------:R-:W-:-:S07]  /*0240*/  VIADD R3, R3, UR6 ;  /* 0x0000000603037c36 */ /* 0x000fce0008000000 */
.L_x_4:
[----:B------:R-:W0:Y:S01]  /*0250*/  LDCU UR7, c[0x0][0x388] ;  /* 0x00007100ff0777ac */ /* 0x000e220008000800 */
[----:B------:R-:W1:Y:S01]  /*0260*/  LDCU.64 UR8, c[0x0][0x380] ;  /* 0x00007000ff0877ac */ /* 0x000e620008000a00 */
[----:B0-----:R-:W-:Y:S01]  /*0270*/  IMAD R3, R3, UR7, R2 ;  /* 0x0000000703037c24 */ /* 0x001fe2000f8e0202 */
[----:B------:R-:W0:Y:S04]  /*0280*/  LDCU UR7, c[0x0][0x398] ;  /* 0x00007300ff0777ac */ /* 0x000e280008000800 */
[----:B-1----:R-:W-:-:S04]  /*0290*/  IADD3 R2, P0, PT, R3, UR8, RZ ;  /* 0x0000000803027c10 */ /* 0x002fc8000ff1e0ff */
[----:B------:R-:W-:Y:S01]  /*02a0*/  LEA.HI.X.SX32 R3, R3, UR9, 0x1, P0 ;  /* 0x0000000903037c11 */ /* 0x000fe200080f0eff */
[----:B------:R-:W1:Y:S05]  /*02b0*/  LDCU.64 UR8, c[0x0][0x390] ;  /* 0x00007200ff0877ac */ /* 0x000e6a0008000a00 */
[----:B------:R-:W2:Y:S01]  /*02c0*/  LDG.E.U8 R3, desc[UR4][R2.64] ;  /* 0x0000000402037981 */ /* 0x000ea2000c1e1100 */
[----:B0-----:R-:W-:-:S05]  /*02d0*/  IMAD R0, R5, UR7, R0 ;  /* 0x0000000705007c24 */ /* 0x001fca000f8e0200 */
[----:B-1----:R-:W-:-:S04]  /*02e0*/  IADD3 R4, P0, PT, R0, UR8, RZ ;  /* 0x0000000800047c10 */ /* 0x002fc8000ff1e0ff */
[----:B------:R-:W-:-:S05]  /*02f0*/  LEA.HI.X.SX32 R5, R0, UR9, 0x1, P0 ;  /* 0x0000000900057c11 */ /* 0x000fca00080f0eff */
[----:B--2---:R-:W-:Y:S01]  /*0300*/  STG.E.U8 desc[UR4][R4.64], R3 ;  /* 0x0000000304007986 */ /* 0x004fe2000c101104 */
[----:B------:R-:W-:Y:S05]  /*0310*/  EXIT ;  /* 0x000000000000794d */ /* 0x000fea0003800000 */
.L_x_5:
        /* <DEDUP_REMOVED lines=14> */
.L_x_74:


//--------------------- .text._Z26nppiMirror_kernel_templateIiLi4EEvPKT_iPS0_iii8NppiAxis --------------------------
	.section	.text._Z26nppiMirror_kernel_templateIiLi4EEvPKT_iPS0_iii8NppiAxis,"ax",@progbits
	.align	128
        .global         _Z26nppiMirror_kernel_templateIiLi4EEvPKT_iPS0_iii8NppiAxis
        .type           _Z26nppiMirror_kernel_templateIiLi4EEvPKT_iPS0_iii8NppiAxis,@function
        .size           _Z26nppiMirror_kernel_templateIiLi4EEvPKT_iPS0_iii8NppiAxis,(.L_x_75 - _Z26nppiMirror_kernel_templateIiLi4EEvPKT_iPS0_iii8NppiAxis)
        .other          _Z26nppiMirror_kernel_templateIiLi4EEvPKT_iPS0_iii8NppiAxis,@"STO_CUDA_ENTRY STV_DEFAULT"
_Z26nppiMirror_kernel_templateIiLi4EEvPKT_iPS0_iii8NppiAxis:
.text._Z26nppiMirror_kernel_templateIiLi4EEvPKT_iPS0_iii8NppiAxis:
        /* <DEDUP_REMOVED lines=21> */
.L_x_36:
[----:B-1----:R-:W-:Y:S05]  /*0150*/  BRX R2 -0x160                        (*"BRANCH_TARGETS .L_x_37,.L_x_38,.L_x_39"*) ;  /* 0xfffffffc02a87949 */ /* 0x002fea000383ffff */
.L_x_39:
[----:B------:R-:W-:Y:S01]  /*0160*/  ISETP.NE.AND P0, PT, R4, RZ, PT ;  /* 0x000000ff0400720c */ /* 0x000fe20003f05270 */
[----:B------:R-:W-:Y:S02]  /*0170*/  IMAD.MOV.U32 R2, RZ, RZ, R0 ;  /* 0x000000ffff027224 */ /* 0x000fe400078e0000 */
[----:B------:R-:W-:-:S10]  /*0180*/  IMAD.MOV.U32 R3, RZ, RZ, R6 ;  /* 0x000000ffff037224 */ /* 0x000fd400078e0006 */
[----:B------:R-:W-:Y:S05]  /*0190*/  @P0 BRA `(.L_x_6) ;  /* 0x00000000002c0947 */ /* 0x000fea0003800000 */
[----:B------:R-:W-:-:S05]  /*01a0*/  LOP3.LUT R3, RZ, R6, RZ, 0x33, !PT ;  /* 0x00000006ff037212 */ /* 0x000fca00078e33ff */
[----:B------:R-:W-:Y:S01]  /*01b0*/  VIADD R3, R3, UR6 ;  /* 0x0000000603037c36 */ /* 0x000fe20008000000 */
[----:B------:R-:W-:Y:S06]  /*01c0*/  BRA `(.L_x_6) ;  /* 0x0000000000207947 */ /* 0x000fec0003800000 */
.L_x_37:
[----:B------:R-:W-:Y:S02]  /*01d0*/  LOP3.LUT R2, RZ, R0, RZ, 0x33, !PT ;  /* 0x00000000ff027212 */ /* 0x000fe400078e33ff */
[----:B------:R-:W-:-:S03]  /*01e0*/  MOV R3, R6 ;  /* 0x0000000600037202 */ /* 0x000fc60000000f00 */
[----:B------:R-:W-:Y:S01]  /*01f0*/  VIADD R2, R2, UR7 ;  /* 0x0000000702027c36 */ /* 0x000fe20008000000 */
[----:B------:R-:W-:Y:S06]  /*0200*/  BRA `(.L_x_6) ;  /* 0x0000000000107947 */ /* 0x000fec0003800000 */
.L_x_38:
[----:B------:R-:W-:Y:S02]  /*0210*/  LOP3.LUT R2, RZ, R0, RZ, 0x33, !PT ;  /* 0x00000000ff027212 */ /* 0x000fe400078e33ff */
[----:B------:R-:W-:-:S03]  /*0220*/  LOP3.LUT R3, RZ, R6, RZ, 0x33, !PT ;  /* 0x00000006ff037212 */ /* 0x000fc600078e33ff */
[----:B------:R-:W-:Y:S02]  /*0230*/  VIADD R2, R2, UR7 ;  /* 0x0000000702027c36 */ /* 0x000fe40008000000 */
[----:B------:R-:W-:-:S07]  /*0240*/  VIADD R3, R3, UR6 ;  /* 0x0000000603037c36 */ /* 0x000fce0008000000 */
.L_x_6:
        /* <DEDUP_REMOVED lines=8> */
[----:B------:R-:W2:Y:S01]  /*02d0*/  LDG.E R7, desc[UR4][R4.64] ;  /* 0x0000000404077981 */ /* 0x000ea2000c1e1900 */
[----:B------:R-:W-:-:S04]  /*02e0*/  IMAD.SHL.U32 R3, R0, 0x10, RZ ;  /* 0x0000001000037824 */ /* 0x000fc800078e00ff */
[----:B0-----:R-:W-:-:S05]  /*02f0*/  IMAD R3, R6, UR7, R3 ;  /* 0x0000000706037c24 */ /* 0x001fca000f8e0203 */
[----:B-1----:R-:W-:-:S04]  /*0300*/  IADD3 R2, P0, PT, R3, UR8, RZ ;  /* 0x0000000803027c10 */ /* 0x002fc8000ff1e0ff */
[----:B------:R-:W-:-:S05]  /*0310*/  LEA.HI.X.SX32 R3, R3, UR9, 0x1, P0 ;  /* 0x0000000903037c11 */ /* 0x000fca00080f0eff */
[----:B--2---:R-:W-:Y:S04]  /*0320*/  STG.E desc[UR4][R2.64], R7 ;  /* 0x0000000702007986 */ /* 0x004fe8000c101904 */
[----:B------:R-:W2:Y:S04]  /*0330*/  LDG.E R9, desc[UR4][R4.64+0x4] ;  /* 0x0000040404097981 */ /* 0x000ea8000c1e1900 */
[----:B--2---:R-:W-:Y:S04]  /*0340*/  STG.E desc[UR4][R2.64+0x4], R9 ;  /* 0x0000040902007986 */ /* 0x004fe8000c101904 */
[----:B------:R-:W2:Y:S04]  /*0350*/  LDG.E R11, desc[UR4][R4.64+0x8] ;  /* 0x00000804040b7981 */ /* 0x000ea8000c1e1900 */
[----:B--2---:R-:W-:Y:S04]  /*0360*/  STG.E desc[UR4][R2.64+0x8], R11 ;  /* 0x0000080b02007986 */ /* 0x004fe8000c101904 */
[----:B------:R-:W2:Y:S04]  /*0370*/  LDG.E R13, desc[UR4][R4.64+0xc] ;  /* 0x00000c04040d7981 */ /* 0x000ea8000c1e1900 */
[----:B--2---:R-:W-:Y:S01]  /*0380*/  STG.E desc[UR4][R2.64+0xc], R13 ;  /* 0x00000c0d02007986 */ /* 0x004fe2000c101904 */
[----:B------:R-:W-:Y:S05]  /*0390*/  EXIT ;  /* 0x000000000000794d */ /* 0x000fea0003800000 */
.L_x_7:
        /* <DEDUP_REMOVED lines=14> */
.L_x_75:


//--------------------- .text._Z26nppiMirror_kernel_templateIiLi3EEvPKT_iPS0_iii8NppiAxis --------------------------
	.section	.text._Z26nppiMirror_kernel_templateIiLi3EEvPKT_iPS0_iii8NppiAxis,"ax",@progbits
	.align	128
        .global         _Z26nppiMirror_kernel_templateIiLi3EEvPKT_iPS0_iii8NppiAxis
        .type           _Z26nppiMirror_kernel_templateIiLi3EEvPKT_iPS0_iii8NppiAxis,@function
        .size           _Z26nppiMirror_kernel_templateIiLi3EEvPKT_iPS0_iii8NppiAxis,(.L_x_76 - _Z26nppiMirror_kernel_templateIiLi3EEvPKT_iPS0_iii8NppiAxis)
        .other          _Z26nppiMirror_kernel_templateIiLi3EEvPKT_iPS0_iii8NppiAxis,@"STO_CUDA_ENTRY STV_DEFAULT"
_Z26nppiMirror_kernel_templateIiLi3EEvPKT_iPS0_iii8NppiAxis:
.text._Z26nppiMirror_kernel_templateIiLi3EEvPKT_iPS0_iii8NppiAxis:
        /* <DEDUP_REMOVED lines=21> */
.L_x_40:
[----:B-1----:R-:W-:Y:S05]  /*0150*/  BRX R2 -0x160                        (*"BRANCH_TARGETS .L_x_41,.L_x_42,.L_x_43"*) ;  /* 0xfffffffc02a87949 */ /* 0x002fea000383ffff */
.L_x_43:
[----:B------:R-:W-:Y:S01]  /*0160*/  ISETP.NE.AND P0, PT, R4, RZ, PT ;  /* 0x000000ff0400720c */ /* 0x000fe20003f05270 */
[----:B------:R-:W-:Y:S02]  /*0170*/  IMAD.MOV.U32 R2, RZ, RZ, R0 ;  /* 0x000000ffff027224 */ /* 0x000fe400078e0000 */
[----:B------:R-:W-:-:S10]  /*0180*/  IMAD.MOV.U32 R3, RZ, RZ, R6 ;  /* 0x000000ffff037224 */ /* 0x000fd400078e0006 */
[----:B------:R-:W-:Y:S05]  /*0190*/  @P0 BRA `(.L_x_8) ;  /* 0x00000000002c0947 */ /* 0x000fea0003800000 */
[----:B------:R-:W-:-:S04]  /*01a0*/  LOP3.LUT R3, RZ, R6, RZ, 0x33, !PT ;  /* 0x00000006ff037212 */ /* 0x000fc800078e33ff */
[----:B------:R-:W-:Y:S01]  /*01b0*/  IADD3 R3, PT, PT, R3, UR6, RZ ;  /* 0x0000000603037c10 */ /* 0x000fe2000fffe0ff */
[----:B------:R-:W-:Y:S06]  /*01c0*/  BRA `(.L_x_8) ;  /* 0x0000000000207947 */ /* 0x000fec0003800000 */
.L_x_41:
[----:B------:R-:W-:Y:S01]  /*01d0*/  LOP3.LUT R2, RZ, R0, RZ, 0x33, !PT ;  /* 0x00000000ff027212 */ /* 0x000fe200078e33ff */
[----:B------:R-:W-:-:S04]  /*01e0*/  IMAD.MOV.U32 R3, RZ, RZ, R6 ;  /* 0x000000ffff037224 */ /* 0x000fc800078e0006 */
[----:B------:R-:W-:Y:S01]  /*01f0*/  VIADD R2, R2, UR7 ;  /* 0x0000000702027c36 */ /* 0x000fe20008000000 */
[----:B------:R-:W-:Y:S06]  /*0200*/  BRA `(.L_x_8) ;  /* 0x0000000000107947 */ /* 0x000fec0003800000 */
.L_x_42:
[----:B------:R-:W-:Y:S02]  /*0210*/  LOP3.LUT R3, RZ, R6, RZ, 0x33, !PT ;  /* 0x00000006ff037212 */ /* 0x000fe400078e33ff */
[----:B------:R-:W-:-:S03]  /*0220*/  LOP3.LUT R2, RZ, R0, RZ, 0x33, !PT ;  /* 0x00000000ff027212 */ /* 0x000fc600078e33ff */
[----:B------:R-:W-:Y:S01]  /*0230*/  VIADD R3, R3, UR6 ;  /* 0x0000000603037c36 */ /* 0x000fe20008000000 */
[----:B------:R-:W-:-:S07]  /*0240*/  IADD3 R2, PT, PT, R2, UR7, RZ ;  /* 0x0000000702027c10 */ /* 0x000fce000fffe0ff */
.L_x_8:
        /* <DEDUP_REMOVED lines=8> */
[----:B------:R-:W2:Y:S01]  /*02d0*/  LDG.E R7, desc[UR4][R4.64] ;  /* 0x0000000404077981 */ /* 0x000ea2000c1e1900 */
[----:B0-----:R-:W-:-:S04]  /*02e0*/  IMAD R3, R6, UR7, RZ ;  /* 0x0000000706037c24 */ /* 0x001fc8000f8e02ff */
[----:B------:R-:W-:-:S05]  /*02f0*/  IMAD R3, R0, 0xc, R3 ;  /* 0x0000000c00037824 */ /* 0x000fca00078e0203 */
[----:B-1----:R-:W-:-:S04]  /*0300*/  IADD3 R2, P0, PT, R3, UR8, RZ ;  /* 0x0000000803027c10 */ /* 0x002fc8000ff1e0ff */
[----:B------:R-:W-:-:S05]  /*0310*/  LEA.HI.X.SX32 R3, R3, UR9, 0x1, P0 ;  /* 0x0000000903037c11 */ /* 0x000fca00080f0eff */
[----:B--2---:R-:W-:Y:S04]  /*0320*/  STG.E desc[UR4][R2.64], R7 ;  /* 0x0000000702007986 */ /* 0x004fe8000c101904 */
[----:B------:R-:W2:Y:S04]  /*0330*/  LDG.E R9, desc[UR4][R4.64+0x4] ;  /* 0x0000040404097981 */ /* 0x000ea8000c1e1900 */
[----:B--2---:R-:W-:Y:S04]  /*0340*/  STG.E desc[UR4][R2.64+0x4], R9 ;  /* 0x0000040902007986 */ /* 0x004fe8000c101904 */
[----:B------:R-:W2:Y:S04]  /*0350*/  LDG.E R11, desc[UR4][R4.64+0x8] ;  /* 0x00000804040b7981 */ /* 0x000ea8000c1e1900 */
[----:B--2---:R-:W-:Y:S01]  /*0360*/  STG.E desc[UR4][R2.64+0x8], R11 ;  /* 0x0000080b02007986 */ /* 0x004fe2000c101904 */
[----:B------:R-:W-:Y:S05]  /*0370*/  EXIT ;  /* 0x000000000000794d */ /* 0x000fea0003800000 */
.L_x_9:
        /* <DEDUP_REMOVED lines=16> */
.L_x_76:


//--------------------- .text._Z26nppiMirror_kernel_templateIiLi1EEvPKT_iPS0_iii8NppiAxis --------------------------
	.section	.text._Z26nppiMirror_kernel_templateIiLi1EEvPKT_iPS0_iii8NppiAxis,"ax",@progbits
	.align	128
        .global         _Z26nppiMirror_kernel_templateIiLi1EEvPKT_iPS0_iii8NppiAxis
        .type           _Z26nppiMirror_kernel_templateIiLi1EEvPKT_iPS0_iii8NppiAxis,@function
        .size           _Z26nppiMirror_kernel_templateIiLi1EEvPKT_iPS0_iii8NppiAxis,(.L_x_77 - _Z26nppiMirror_kernel_templateIiLi1EEvPKT_iPS0_iii8NppiAxis)
        .other          _Z26nppiMirror_kernel_templateIiLi1EEvPKT_iPS0_iii8NppiAxis,@"STO_CUDA_ENTRY STV_DEFAULT"
_Z26nppiMirror_kernel_templateIiLi1EEvPKT_iPS0_iii8NppiAxis:
.text._Z26nppiMirror_kernel_templateIiLi1EEvPKT_iPS0_iii8NppiAxis:
        /* <DEDUP_REMOVED lines=21> */
.L_x_44:
[----:B-1----:R-:W-:Y:S05]  /*0150*/  BRX R2 -0x160                        (*"BRANCH_TARGETS .L_x_45,.L_x_46,.L_x_47"*) ;  /* 0xfffffffc02a87949 */ /* 0x002fea000383ffff */
.L_x_47:
[----:B------:R-:W-:Y:S01]  /*0160*/  ISETP.NE.AND P0, PT, R5, RZ, PT ;  /* 0x000000ff0500720c */ /* 0x000fe20003f05270 */
[----:B------:R-:W-:Y:S02]  /*0170*/  IMAD.MOV.U32 R2, RZ, RZ, R0 ;  /* 0x000000ffff027224 */ /* 0x000fe400078e0000 */
[----:B------:R-:W-:-:S10]  /*0180*/  IMAD.MOV.U32 R3, RZ, RZ, R4 ;  /* 0x000000ffff037224 */ /* 0x000fd400078e0004 */
[----:B------:R-:W-:Y:S05]  /*0190*/  @P0 BRA `(.L_x_10) ;  /* 0x00000000002c0947 */ /* 0x000fea0003800000 */
[----:B------:R-:W-:-:S05]  /*01a0*/  LOP3.LUT R3, RZ, R4, RZ, 0x33, !PT ;  /* 0x00000004ff037212 */ /* 0x000fca00078e33ff */
[----:B------:R-:W-:Y:S01]  /*01b0*/  VIADD R3, R3, UR6 ;  /* 0x0000000603037c36 */ /* 0x000fe20008000000 */
[----:B------:R-:W-:Y:S06]  /*01c0*/  BRA `(.L_x_10) ;  /* 0x0000000000207947 */ /* 0x000fec0003800000 */
.L_x_45:
[----:B------:R-:W-:Y:S02]  /*01d0*/  LOP3.LUT R2, RZ, R0, RZ, 0x33, !PT ;  /* 0x00000000ff027212 */ /* 0x000fe400078e33ff */
[----:B------:R-:W-:-:S03]  /*01e0*/  MOV R3, R4 ;  /* 0x0000000400037202 */ /* 0x000fc60000000f00 */
[----:B------:R-:W-:Y:S01]  /*01f0*/  VIADD R2, R2, UR7 ;  /* 0x0000000702027c36 */ /* 0x000fe20008000000 */
[----:B------:R-:W-:Y:S06]  /*0200*/  BRA `(.L_x_10) ;  /* 0x0000000000107947 */ /* 0x000fec0003800000 */
.L_x_46:
[----:B------:R-:W-:Y:S02]  /*0210*/  LOP3.LUT R2, RZ, R0, RZ, 0x33, !PT ;  /* 0x00000000ff027212 */ /* 0x000fe400078e33ff */
[----:B------:R-:W-:-:S03]  /*0220*/  LOP3.LUT R3, RZ, R4, RZ, 0x33, !PT ;  /* 0x00000004ff037212 */ /* 0x000fc600078e33ff */
[----:B------:R-:W-:Y:S02]  /*0230*/  VIADD R2, R2, UR7 ;  /* 0x0000000702027c36 */ /* 0x000fe40008000000 */
[----:B------:R-:W-:-:S07]  /*0240*/  VIADD R3, R3, UR6 ;  /* 0x0000000603037c36 */ /* 0x000fce0008000000 */
.L_x_10:
[----:B------:R-:W0:Y:S01]  /*0250*/  LDCU UR7, c[0x0][0x388] ;  /* 0x00007100ff0777ac */ /* 0x000e220008000800 */
[----:B------:R-:W-:Y:S01]  /*0260*/  SHF.L.U32 R2, R2, 0x2, RZ ;  /* 0x0000000202027819 */ /* 0x000fe200000006ff */
[----:B------:R-:W1:Y:S04]  /*0270*/  LDCU.64 UR8, c[0x0][0x380] ;  /* 0x00007000ff0877ac */ /* 0x000e680008000a00 */
[----:B0-----:R-:W-:Y:S01]  /*0280*/  IMAD R3, R3, UR7, R2 ;  /* 0x0000000703037c24 */ /* 0x001fe2000f8e0202 */
[----:B------:R-:W0:Y:S04]  /*0290*/  LDCU UR7, c[0x0][0x398] ;  /* 0x00007300ff0777ac */ /* 0x000e280008000800 */
[----:B-1----:R-:W-:-:S04]  /*02a0*/  IADD3 R2, P0, PT, R3, UR8, RZ ;  /* 0x0000000803027c10 */ /* 0x002fc8000ff1e0ff */
[----:B------:R-:W-:Y:S01]  /*02b0*/  LEA.HI.X.SX32 R3, R3, UR9, 0x1, P0 ;  /* 0x0000000903037c11 */ /* 0x000fe200080f0eff */
[----:B------:R-:W1:Y:S05]  /*02c0*/  LDCU.64 UR8, c[0x0][0x390] ;  /* 0x00007200ff0877ac */ /* 0x000e6a0008000a00 */
[----:B------:R-:W2:Y:S01]  /*02d0*/  LDG.E R3, desc[UR4][R2.64] ;  /* 0x0000000402037981 */ /* 0x000ea2000c1e1900 */
[----:B------:R-:W-:-:S04]  /*02e0*/  IMAD.SHL.U32 R5, R0, 0x4, RZ ;  /* 0x0000000400057824 */ /* 0x000fc800078e00ff */
[----:B0-----:R-:W-:-:S05]  /*02f0*/  IMAD R5, R4, UR7, R5 ;  /* 0x0000000704057c24 */ /* 0x001fca000f8e0205 */
[----:B-1----:R-:W-:-:S04]  /*0300*/  IADD3 R4, P0, PT, R5, UR8, RZ ;  /* 0x0000000805047c10 */ /* 0x002fc8000ff1e0ff */
[----:B------:R-:W-:-:S05]  /*0310*/  LEA.HI.X.SX32 R5, R5, UR9, 0x1, P0 ;  /* 0x0000000905057c11 */ /* 0x000fca00080f0eff */
[----:B--2---:R-:W-:Y:S01]  /*0320*/  STG.E desc[UR4][R4.64], R3 ;  /* 0x0000000304007986 */ /* 0x004fe2000c101904 */
[----:B------:R-:W-:Y:S05]  /*0330*/  EXIT ;  /* 0x000000000000794d */ /* 0x000fea0003800000 */
.L_x_11:
        /* <DEDUP_REMOVED lines=12> */
.L_x_77:


//--------------------- .text._Z26nppiMirror_kernel_templateIfLi4EEvPKT_iPS0_iii8NppiAxis --------------------------
	.section	.text._Z26nppiMirror_kernel_templateIfLi4EEvPKT_iPS0_iii8NppiAxis,"ax",@progbits
	.align	128
        .global         _Z26nppiMirror_kernel_templateIfLi4EEvPKT_iPS0_iii8NppiAxis
        .type           _Z26nppiMirror_kernel_templateIfLi4EEvPKT_iPS0_iii8NppiAxis,@function
        .size           _Z26nppiMirror_kernel_templateIfLi4EEvPKT_iPS0_iii8NppiAxis,(.L_x_78 - _Z26nppiMirror_kernel_templateIfLi4EEvPKT_iPS0_iii8NppiAxis)
        .other          _Z26nppiMirror_kernel_templateIfLi4EEvPKT_iPS0_iii8NppiAxis,@"STO_CUDA_ENTRY STV_DEFAULT"
_Z26nppiMirror_kernel_templateIfLi4EEvPKT_iPS0_iii8NppiAxis:
.text._Z26nppiMirror_kernel_templateIfLi4EEvPKT_iPS0_iii8NppiAxis:
        /* <DEDUP_REMOVED lines=21> */
.L_x_48:
[----:B-1----:R-:W-:Y:S05]  /*0150*/  BRX R2 -0x160                        (*"BRANCH_TARGETS .L_x_49,.L_x_50,.L_x_51"*) ;  /* 0xfffffffc02a87949 */ /* 0x002fea000383ffff */
.L_x_51:
[----:B------:R-:W-:Y:S01]  /*0160*/  ISETP.NE.AND P0, PT, R4, RZ, PT ;  /* 0x000000ff0400720c */ /* 0x000fe20003f05270 */
[----:B------:R-:W-:Y:S02]  /*0170*/  IMAD.MOV.U32 R2, RZ, RZ, R0 ;  /* 0x000000ffff027224 */ /* 0x000fe400078e0000 */
[----:B------:R-:W-:-:S10]  /*0180*/  IMAD.MOV.U32 R3, RZ, RZ, R6 ;  /* 0x000000ffff037224 */ /* 0x000fd400078e0006 */
[----:B------:R-:W-:Y:S05]  /*0190*/  @P0 BRA `(.L_x_12) ;  /* 0x00000000002c0947 */ /* 0x000fea0003800000 */
[----:B------:R-:W-:-:S05]  /*01a0*/  LOP3.LUT R3, RZ, R6, RZ, 0x33, !PT ;  /* 0x00000006ff037212 */ /* 0x000fca00078e33ff */
[----:B------:R-:W-:Y:S01]  /*01b0*/  VIADD R3, R3, UR6 ;  /* 0x0000000603037c36 */ /* 0x000fe20008000000 */
[----:B------:R-:W-:Y:S06]  /*01c0*/  BRA `(.L_x_12) ;  /* 0x0000000000207947 */ /* 0x000fec0003800000 */
.L_x_49:
[----:B------:R-:W-:Y:S02]  /*01d0*/  LOP3.LUT R2, RZ, R0, RZ, 0x33, !PT ;  /* 0x00000000ff027212 */ /* 0x000fe400078e33ff */
[----:B------:R-:W-:-:S03]  /*01e0*/  MOV R3, R6 ;  /* 0x0000000600037202 */ /* 0x000fc60000000f00 */
[----:B------:R-:W-:Y:S01]  /*01f0*/  VIADD R2, R2, UR7 ;  /* 0x0000000702027c36 */ /* 0x000fe20008000000 */
[----:B------:R-:W-:Y:S06]  /*0200*/  BRA `(.L_x_12) ;  /* 0x0000000000107947 */ /* 0x000fec0003800000 */
.L_x_50:
[----:B------:R-:W-:Y:S02]  /*0210*/  LOP3.LUT R2, RZ, R0, RZ, 0x33, !PT ;  /* 0x00000000ff027212 */ /* 0x000fe400078e33ff */
[----:B------:R-:W-:-:S03]  /*0220*/  LOP3.LUT R3, RZ, R6, RZ, 0x33, !PT ;  /* 0x00000006ff037212 */ /* 0x000fc600078e33ff */
[----:B------:R-:W-:Y:S02]  /*0230*/  VIADD R2, R2, UR7 ;  /* 0x0000000702027c36 */ /* 0x000fe40008000000 */
[----:B------:R-:W-:-:S07]  /*0240*/  VIADD R3, R3, UR6 ;  /* 0x0000000603037c36 */ /* 0x000fce0008000000 */
.L_x_12:
        /* <DEDUP_REMOVED lines=21> */
.L_x_13:
        /* <DEDUP_REMOVED lines=14> */
.L_x_78:


//--------------------- .text._Z26nppiMirror_kernel_templateIfLi3EEvPKT_iPS0_iii8NppiAxis --------------------------
	.section	.text._Z26nppiMirror_kernel_templateIfLi3EEvPKT_iPS0_iii8NppiAxis,"ax",@progbits
	.align	128
        .global         _Z26nppiMirror_kernel_templateIfLi3EEvPKT_iPS0_iii8NppiAxis
        .type           _Z26nppiMirror_kernel_templateIfLi3EEvPKT_iPS0_iii8NppiAxis,@function
        .size           _Z26nppiMirror_kernel_templateIfLi3EEvPKT_iPS0_iii8NppiAxis,(.L_x_79 - _Z26nppiMirror_kernel_templateIfLi3EEvPKT_iPS0_iii8NppiAxis)
        .other          _Z26nppiMirror_kernel_templateIfLi3EEvPKT_iPS0_iii8NppiAxis,@"STO_CUDA_ENTRY STV_DEFAULT"
_Z26nppiMirror_kernel_templateIfLi3EEvPKT_iPS0_iii8NppiAxis:
.text._Z26nppiMirror_kernel_templateIfLi3EEvPKT_iPS0_iii8NppiAxis:
        /* <DEDUP_REMOVED lines=21> */
.L_x_52:
[----:B-1----:R-:W-:Y:S05]  /*0150*/  BRX R2 -0x160                        (*"BRANCH_TARGETS .L_x_53,.L_x_54,.L_x_55"*) ;  /* 0xfffffffc02a87949 */ /* 0x002fea000383ffff */
.L_x_55:
[----:B------:R-:W-:Y:S01]  /*0160*/  ISETP.NE.AND P0, PT, R4, RZ, PT ;  /* 0x000000ff0400720c */ /* 0x000fe20003f05270 */
[----:B------:R-:W-:Y:S02]  /*0170*/  IMAD.MOV.U32 R2, RZ, RZ, R0 ;  /* 0x000000ffff027224 */ /* 0x000fe400078e0000 */
[----:B------:R-:W-:-:S10]  /*0180*/  IMAD.MOV.U32 R3, RZ, RZ, R6 ;  /* 0x000000ffff037224 */ /* 0x000fd400078e0006 */
[----:B------:R-:W-:Y:S05]  /*0190*/  @P0 BRA `(.L_x_14) ;  /* 0x00000000002c0947 */ /* 0x000fea0003800000 */
[----:B------:R-:W-:-:S04]  /*01a0*/  LOP3.LUT R3, RZ, R6, RZ, 0x33, !PT ;  /* 0x00000006ff037212 */ /* 0x000fc800078e33ff */
[----:B------:R-:W-:Y:S01]  /*01b0*/  IADD3 R3, PT, PT, R3, UR6, RZ ;  /* 0x0000000603037c10 */ /* 0x000fe2000fffe0ff */
[----:B------:R-:W-:Y:S06]  /*01c0*/  BRA `(.L_x_14) ;  /* 0x0000000000207947 */ /* 0x000fec0003800000 */
.L_x_53:
[----:B------:R-:W-:Y:S01]  /*01d0*/  LOP3.LUT R2, RZ, R0, RZ, 0x33, !PT ;  /* 0x00000000ff027212 */ /* 0x000fe200078e33ff */
[----:B------:R-:W-:-:S04]  /*01e0*/  IMAD.MOV.U32 R3, RZ, RZ, R6 ;  /* 0x000000ffff037224 */ /* 0x000fc800078e0006 */
[----:B------:R-:W-:Y:S01]  /*01f0*/  VIADD R2, R2, UR7 ;  /* 0x0000000702027c36 */ /* 0x000fe20008000000 */
[----:B------:R-:W-:Y:S06]  /*0200*/  BRA `(.L_x_14) ;  /* 0x0000000000107947 */ /* 0x000fec0003800000 */
.L_x_54:
[----:B------:R-:W-:Y:S02]  /*0210*/  LOP3.LUT R3, RZ, R6, RZ, 0x33, !PT ;  /* 0x00000006ff037212 */ /* 0x000fe400078e33ff */
[----:B------:R-:W-:-:S03]  /*0220*/  LOP3.LUT R2, RZ, R0, RZ, 0x33, !PT ;  /* 0x00000000ff027212 */ /* 0x000fc600078e33ff */
[----:B------:R-:W-:Y:S01]  /*0230*/  VIADD R3, R3, UR6 ;  /* 0x0000000603037c36 */ /* 0x000fe20008000000 */
[----:B------:R-:W-:-:S07]  /*0240*/  IADD3 R2, PT, PT, R2, UR7, RZ ;  /* 0x0000000702027c10 */ /* 0x000fce000fffe0ff */
.L_x_14:
        /* <DEDUP_REMOVED lines=19> */
.L_x_15:
        /* <DEDUP_REMOVED lines=16> */
.L_x_79:


//--------------------- .text._Z26nppiMirror_kernel_templateIfLi1EEvPKT_iPS0_iii8NppiAxis --------------------------
	.section	.text._Z26nppiMirror_kernel_templateIfLi1EEvPKT_iPS0_iii8NppiAxis,"ax",@progbits
	.align	128
        .global         _Z26nppiMirror_kernel_templateIfLi1EEvPKT_iPS0_iii8NppiAxis
        .type           _Z26nppiMirror_kernel_templateIfLi1EEvPKT_iPS0_iii8NppiAxis,@function
        .size           _Z26nppiMirror_kernel_templateIfLi1EEvPKT_iPS0_iii8NppiAxis,(.L_x_80 - _Z26nppiMirror_kernel_templateIfLi1EEvPKT_iPS0_iii8NppiAxis)
        .other          _Z26nppiMirror_kernel_templateIfLi1EEvPKT_iPS0_iii8NppiAxis,@"STO_CUDA_ENTRY STV_DEFAULT"
_Z26nppiMirror_kernel_templateIfLi1EEvPKT_iPS0_iii8NppiAxis:
.text._Z26nppiMirror_kernel_templateIfLi1EEvPKT_iPS0_iii8NppiAxis:
        /* <DEDUP_REMOVED lines=21> */
.L_x_56:
[----:B-1----:R-:W-:Y:S05]  /*0150*/  BRX R2 -0x160                        (*"BRANCH_TARGETS .L_x_57,.L_x_58,.L_x_59"*) ;  /* 0xfffffffc02a87949 */ /* 0x002fea000383ffff */
.L_x_59:
[----:B------:R-:W-:Y:S01]  /*0160*/  ISETP.NE.AND P0, PT, R5, RZ, PT ;  /* 0x000000ff0500720c */ /* 0x000fe20003f05270 */
[----:B------:R-:W-:Y:S02]  /*0170*/  IMAD.MOV.U32 R2, RZ, RZ, R0 ;  /* 0x000000ffff027224 */ /* 0x000fe400078e0000 */
[----:B------:R-:W-:-:S10]  /*0180*/  IMAD.MOV.U32 R3, RZ, RZ, R4 ;  /* 0x000000ffff037224 */ /* 0x000fd400078e0004 */
[----:B------:R-:W-:Y:S05]  /*0190*/  @P0 BRA `(.L_x_16) ;  /* 0x00000000002c0947 */ /* 0x000fea0003800000 */
[----:B------:R-:W-:-:S05]  /*01a0*/  LOP3.LUT R3, RZ, R4, RZ, 0x33, !PT ;  /* 0x00000004ff037212 */ /* 0x000fca00078e33ff */
[----:B------:R-:W-:Y:S01]  /*01b0*/  VIADD R3, R3, UR6 ;  /* 0x0000000603037c36 */ /* 0x000fe20008000000 */
[----:B------:R-:W-:Y:S06]  /*01c0*/  BRA `(.L_x_16) ;  /* 0x0000000000207947 */ /* 0x000fec0003800000 */
.L_x_57:
[----:B------:R-:W-:Y:S02]  /*01d0*/  LOP3.LUT R2, RZ, R0, RZ, 0x33, !PT ;  /* 0x00000000ff027212 */ /* 0x000fe400078e33ff */
[----:B------:R-:W-:-:S03]  /*01e0*/  MOV R3, R4 ;  /* 0x0000000400037202 */ /* 0x000fc60000000f00 */
[----:B------:R-:W-:Y:S01]  /*01f0*/  VIADD R2, R2, UR7 ;  /* 0x0000000702027c36 */ /* 0x000fe20008000000 */
[----:B------:R-:W-:Y:S06]  /*0200*/  BRA `(.L_x_16) ;  /* 0x0000000000107947 */ /* 0x000fec0003800000 */
.L_x_58:
[----:B------:R-:W-:Y:S02]  /*0210*/  LOP3.LUT R2, RZ, R0, RZ, 0x33, !PT ;  /* 0x00000000ff027212 */ /* 0x000fe400078e33ff */
[----:B------:R-:W-:-:S03]  /*0220*/  LOP3.LUT R3, RZ, R4, RZ, 0x33, !PT ;  /* 0x00000004ff037212 */ /* 0x000fc600078e33ff */
[----:B------:R-:W-:Y:S02]  /*0230*/  VIADD R2, R2, UR7 ;  /* 0x0000000702027c36 */ /* 0x000fe40008000000 */
[----:B------:R-:W-:-:S07]  /*0240*/  VIADD R3, R3, UR6 ;  /* 0x0000000603037c36 */ /* 0x000fce0008000000 */
.L_x_16:
        /* <DEDUP_REMOVED lines=15> */
.L_x_17:
        /* <DEDUP_REMOVED lines=12> */
.L_x_80:


//--------------------- .text._Z26nppiMirror_kernel_templateItLi4EEvPKT_iPS0_iii8NppiAxis --------------------------
	.section	.text._Z26nppiMirror_kernel_templateItLi4EEvPKT_iPS0_iii8NppiAxis,"ax",@progbits
	.align	128
        .global         _Z26nppiMirror_kernel_templateItLi4EEvPKT_iPS0_iii8NppiAxis
        .type           _Z26nppiMirror_kernel_templateItLi4EEvPKT_iPS0_iii8NppiAxis,@function
        .size           _Z26nppiMirror_kernel_templateItLi4EEvPKT_iPS0_iii8NppiAxis,(.L_x_81 - _Z26nppiMirror_kernel_templateItLi4EEvPKT_iPS0_iii8NppiAxis)
        .other          _Z26nppiMirror_kernel_templateItLi4EEvPKT_iPS0_iii8NppiAxis,@"STO_CUDA_ENTRY STV_DEFAULT"
_Z26nppiMirror_kernel_templateItLi4EEvPKT_iPS0_iii8NppiAxis:
.text._Z26nppiMirror_kernel_templateItLi4EEvPKT_iPS0_iii8NppiAxis:
        /* <DEDUP_REMOVED lines=21> */
.L_x_60:
[----:B-1----:R-:W-:Y:S05]  /*0150*/  BRX R2 -0x160                        (*"BRANCH_TARGETS .L_x_61,.L_x_62,.L_x_63"*) ;  /* 0xfffffffc02a87949 */ /* 0x002fea000383ffff */
.L_x_63:
[----:B------:R-:W-:Y:S01]  /*0160*/  ISETP.NE.AND P0, PT, R4, RZ, PT ;  /* 0x000000ff0400720c */ /* 0x000fe20003f05270 */
[----:B------:R-:W-:Y:S02]  /*0170*/  IMAD.MOV.U32 R2, RZ, RZ, R0 ;  /* 0x000000ffff027224 */ /* 0x000fe400078e0000 */
[----:B------:R-:W-:-:S10]  /*0180*/  IMAD.MOV.U32 R3, RZ, RZ, R6 ;  /* 0x000000ffff037224 */ /* 0x000fd400078e0006 */
[----:B------:R-:W-:Y:S05]  /*0190*/  @P0 BRA `(.L_x_18) ;  /* 0x00000000002c0947 */ /* 0x000fea0003800000 */
[----:B------:R-:W-:-:S05]  /*01a0*/  LOP3.LUT R3, RZ, R6, RZ, 0x33, !PT ;  /* 0x00000006ff037212 */ /* 0x000fca00078e33ff */
[----:B------:R-:W-:Y:S01]  /*01b0*/  VIADD R3, R3, UR6 ;  /* 0x0000000603037c36 */ /* 0x000fe20008000000 */
[----:B------:R-:W-:Y:S06]  /*01c0*/  BRA `(.L_x_18) ;  /* 0x0000000000207947 */ /* 0x000fec0003800000 */
.L_x_61:
[----:B------:R-:W-:Y:S02]  /*01d0*/  LOP3.LUT R2, RZ, R0, RZ, 0x33, !PT ;  /* 0x00000000ff027212 */ /* 0x000fe400078e33ff */
[----:B------:R-:W-:-:S03]  /*01e0*/  MOV R3, R6 ;  /* 0x0000000600037202 */ /* 0x000fc60000000f00 */
[----:B------:R-:W-:Y:S01]  /*01f0*/  VIADD R2, R2, UR7 ;  /* 0x0000000702027c36 */ /* 0x000fe20008000000 */
[----:B------:R-:W-:Y:S06]  /*0200*/  BRA `(.L_x_18) ;  /* 0x0000000000107947 */ /* 0x000fec0003800000 */
.L_x_62:
[----:B------:R-:W-:Y:S02]  /*0210*/  LOP3.LUT R2, RZ, R0, RZ, 0x33, !PT ;  /* 0x00000000ff027212 */ /* 0x000fe400078e33ff */
[----:B------:R-:W-:-:S03]  /*0220*/  LOP3.LUT R3, RZ, R6, RZ, 0x33, !PT ;  /* 0x00000006ff037212 */ /* 0x000fc600078e33ff */
[----:B------:R-:W-:Y:S02]  /*0230*/  VIADD R2, R2, UR7 ;  /* 0x0000000702027c36 */ /* 0x000fe40008000000 */
[----:B------:R-:W-:-:S07]  /*0240*/  VIADD R3, R3, UR6 ;  /* 0x0000000603037c36 */ /* 0x000fce0008000000 */
.L_x_18:
        /* <DEDUP_REMOVED lines=8> */
[----:B------:R-:W2:Y:S01]  /*02d0*/  LDG.E.U16 R7, desc[UR4][R4.64] ;  /* 0x0000000404077981 */ /* 0x000ea2000c1e1500 */
[----:B------:R-:W-:-:S04]  /*02e0*/  IMAD.SHL.U32 R3, R0, 0x8, RZ ;  /* 0x0000000800037824 */ /* 0x000fc800078e00ff */
[----:B0-----:R-:W-:-:S05]  /*02f0*/  IMAD R3, R6, UR7, R3 ;  /* 0x0000000706037c24 */ /* 0x001fca000f8e0203 */
[----:B-1----:R-:W-:-:S04]  /*0300*/  IADD3 R2, P0, PT, R3, UR8, RZ ;  /* 0x0000000803027c10 */ /* 0x002fc8000ff1e0ff */
[----:B------:R-:W-:-:S05]  /*0310*/  LEA.HI.X.SX32 R3, R3, UR9, 0x1, P0 ;  /* 0x0000000903037c11 */ /* 0x000fca00080f0eff */
[----:B--2---:R-:W-:Y:S04]  /*0320*/  STG.E.U16 desc[UR4][R2.64], R7 ;  /* 0x0000000702007986 */ /* 0x004fe8000c101504 */
[----:B------:R-:W2:Y:S04]  /*0330*/  LDG.E.U16 R9, desc[UR4][R4.64+0x2] ;  /* 0x0000020404097981 */ /* 0x000ea8000c1e1500 */
[----:B--2---:R-:W-:Y:S04]  /*0340*/  STG.E.U16 desc[UR4][R2.64+0x2], R9 ;  /* 0x0000020902007986 */ /* 0x004fe8000c101504 */
[----:B------:R-:W2:Y:S04]  /*0350*/  LDG.E.U16 R11, desc[UR4][R4.64+0x4] ;  /* 0x00000404040b7981 */ /* 0x000ea8000c1e1500 */
[----:B--2---:R-:W-:Y:S04]  /*0360*/  STG.E.U16 desc[UR4][R2.64+0x4], R11 ;  /* 0x0000040b02007986 */ /* 0x004fe8000c101504 */
[----:B------:R-:W2:Y:S04]  /*0370*/  LDG.E.U16 R13, desc[UR4][R4.64+0x6] ;  /* 0x00000604040d7981 */ /* 0x000ea8000c1e1500 */
[----:B--2---:R-:W-:Y:S01]  /*0380*/  STG.E.U16 desc[UR4][R2.64+0x6], R13 ;  /* 0x0000060d02007986 */ /* 0x004fe2000c101504 */
[----:B------:R-:W-:Y:S05]  /*0390*/  EXIT ;  /* 0x000000000000794d */ /* 0x000fea0003800000 */
.L_x_19:
        /* <DEDUP_REMOVED lines=14> */
.L_x_81:


//--------------------- .text._Z26nppiMirror_kernel_templateItLi3EEvPKT_iPS0_iii8NppiAxis --------------------------
	.section	.text._Z26nppiMirror_kernel_templateItLi3EEvPKT_iPS0_iii8NppiAxis,"ax",@progbits
	.align	128
        .global         _Z26nppiMirror_kernel_templateItLi3EEvPKT_iPS0_iii8NppiAxis
        .type           _Z26nppiMirror_kernel_templateItLi3EEvPKT_iPS0_iii8NppiAxis,@function
        .size           _Z26nppiMirror_kernel_templateItLi3EEvPKT_iPS0_iii8NppiAxis,(.L_x_82 - _Z26nppiMirror_kernel_templateItLi3EEvPKT_iPS0_iii8NppiAxis)
        .other          _Z26nppiMirror_kernel_templateItLi3EEvPKT_iPS0_iii8NppiAxis,@"STO_CUDA_ENTRY STV_DEFAULT"
_Z26nppiMirror_kernel_templateItLi3EEvPKT_iPS0_iii8NppiAxis:
.text._Z26nppiMirror_kernel_templateItLi3EEvPKT_iPS0_iii8NppiAxis:
        /* <DEDUP_REMOVED lines=21> */
.L_x_64:
[----:B-1----:R-:W-:Y:S05]  /*0150*/  BRX R2 -0x160                        (*"BRANCH_TARGETS .L_x_65,.L_x_66,.L_x_67"*) ;  /* 0xfffffffc02a87949 */ /* 0x002fea000383ffff */
.L_x_67:
[----:B------:R-:W-:Y:S01]  /*0160*/  ISETP.NE.AND P0, PT, R4, RZ, PT ;  /* 0x000000ff0400720c */ /* 0x000fe20003f05270 */
[----:B------:R-:W-:Y:S02]  /*0170*/  IMAD.MOV.U32 R2, RZ, RZ, R0 ;  /* 0x000000ffff027224 */ /* 0x000fe400078e0000 */
[----:B------:R-:W-:-:S10]  /*0180*/  IMAD.MOV.U32 R3, RZ, RZ, R6 ;  /* 0x000000ffff037224 */ /* 0x000fd400078e0006 */
[----:B------:R-:W-:Y:S05]  /*0190*/  @P0 BRA `(.L_x_20) ;  /* 0x00000000002c0947 */ /* 0x000fea0003800000 */
[----:B------:R-:W-:-:S04]  /*01a0*/  LOP3.LUT R3, RZ, R6, RZ, 0x33, !PT ;  /* 0x00000006ff037212 */ /* 0x000fc800078e33ff */
[----:B------:R-:W-:Y:S01]  /*01b0*/  IADD3 R3, PT, PT, R3, UR6, RZ ;  /* 0x0000000603037c10 */ /* 0x000fe2000fffe0ff */
[----:B------:R-:W-:Y:S06]  /*01c0*/  BRA `(.L_x_20) ;  /* 0x0000000000207947 */ /* 0x000fec0003800000 */
.L_x_65:
[----:B------:R-:W-:Y:S01]  /*01d0*/  LOP3.LUT R2, RZ, R0, RZ, 0x33, !PT ;  /* 0x00000000ff027212 */ /* 0x000fe200078e33ff */
[----:B------:R-:W-:-:S04]  /*01e0*/  IMAD.MOV.U32 R3, RZ, RZ, R6 ;  /* 0x000000ffff037224 */ /* 0x000fc800078e0006 */
[----:B------:R-:W-:Y:S01]  /*01f0*/  VIADD R2, R2, UR7 ;  /* 0x0000000702027c36 */ /* 0x000fe20008000000 */
[----:B------:R-:W-:Y:S06]  /*0200*/  BRA `(.L_x_20) ;  /* 0x0000000000107947 */ /* 0x000fec0003800000 */
.L_x_66:
[----:B------:R-:W-:Y:S02]  /*0210*/  LOP3.LUT R3, RZ, R6, RZ, 0x33, !PT ;  /* 0x00000006ff037212 */ /* 0x000fe400078e33ff */
[----:B------:R-:W-:-:S03]  /*0220*/  LOP3.LUT R2, RZ, R0, RZ, 0x33, !PT ;  /* 0x00000000ff027212 */ /* 0x000fc600078e33ff */
[----:B------:R-:W-:Y:S01]  /*0230*/  VIADD R3, R3, UR6 ;  /* 0x0000000603037c36 */ /* 0x000fe20008000000 */
[----:B------:R-:W-:-:S07]  /*0240*/  IADD3 R2, PT, PT, R2, UR7, RZ ;  /* 0x0000000702027c10 */ /* 0x000fce000fffe0ff */
.L_x_20:
        /* <DEDUP_REMOVED lines=8> */
[----:B------:R-:W2:Y:S01]  /*02d0*/  LDG.E.U16 R7, desc[UR4][R4.64] ;  /* 0x0000000404077981 */ /* 0x000ea2000c1e1500 */
[----:B0-----:R-:W-:-:S04]  /*02e0*/  IMAD R3, R6, UR7, RZ ;  /* 0x0000000706037c24 */ /* 0x001fc8000f8e02ff */
[----:B------:R-:W-:-:S05]  /*02f0*/  IMAD R3, R0, 0x6, R3 ;  /* 0x0000000600037824 */ /* 0x000fca00078e0203 */
[----:B-1----:R-:W-:-:S04]  /*0300*/  IADD3 R2, P0, PT, R3, UR8, RZ ;  /* 0x0000000803027c10 */ /* 0x002fc8000ff1e0ff */
[----:B------:R-:W-:-:S05]  /*0310*/  LEA.HI.X.SX32 R3, R3, UR9, 0x1, P0 ;  /* 0x0000000903037c11 */ /* 0x000fca00080f0eff */
[----:B--2---:R-:W-:Y:S04]  /*0320*/  STG.E.U16 desc[UR4][R2.64], R7 ;  /* 0x0000000702007986 */ /* 0x004fe8000c101504 */
[----:B------:R-:W2:Y:S04]  /*0330*/  LDG.E.U16 R9, desc[UR4][R4.64+0x2] ;  /* 0x0000020404097981 */ /* 0x000ea8000c1e1500 */
[----:B--2---:R-:W-:Y:S04]  /*0340*/  STG.E.U16 desc[UR4][R2.64+0x2], R9 ;  /* 0x0000020902007986 */ /* 0x004fe8000c101504 */
[----:B------:R-:W2:Y:S04]  /*0350*/  LDG.E.U16 R11, desc[UR4][R4.64+0x4] ;  /* 0x00000404040b7981 */ /* 0x000ea8000c1e1500 */
[----:B--2---:R-:W-:Y:S01]  /*0360*/  STG.E.U16 desc[UR4][R2.64+0x4], R11 ;  /* 0x0000040b02007986 */ /* 0x004fe2000c101504 */
[----:B------:R-:W-:Y:S05]  /*0370*/  EXIT ;  /* 0x000000000000794d */ /* 0x000fea0003800000 */
.L_x_21:
        /* <DEDUP_REMOVED lines=16> */
.L_x_82:


//--------------------- .text._Z26nppiMirror_kernel_templateItLi1EEvPKT_iPS0_iii8NppiAxis --------------------------
	.section	.text._Z26nppiMirror_kernel_templateItLi1EEvPKT_iPS0_iii8NppiAxis,"ax",@progbits
	.align	128
        .global         _Z26nppiMirror_kernel_templateItLi1EEvPKT_iPS0_iii8NppiAxis
        .type           _Z26nppiMirror_kernel_templateItLi1EEvPKT_iPS0_iii8NppiAxis,@function
        .size           _Z26nppiMirror_kernel_templateItLi1EEvPKT_iPS0_iii8NppiAxis,(.L_x_83 - _Z26nppiMirror_kernel_templateItLi1EEvPKT_iPS0_iii8NppiAxis)
        .other          _Z26nppiMirror_kernel_templateItLi1EEvPKT_iPS0_iii8NppiAxis,@"STO_CUDA_ENTRY STV_DEFAULT"
_Z26nppiMirror_kernel_templateItLi1EEvPKT_iPS0_iii8NppiAxis:
.text._Z26nppiMirror_kernel_templateItLi1EEvPKT_iPS0_iii8NppiAxis:
        /* <DEDUP_REMOVED lines=21> */
.L_x_68:
[----:B-1----:R-:W-:Y:S05]  /*0150*/  BRX R2 -0x160                        (*"BRANCH_TARGETS .L_x_69,.L_x_70,.L_x_71"*) ;  /* 0xfffffffc02a87949 */ /* 0x002fea000383ffff */
.L_x_71:
[----:B------:R-:W-:Y:S01]  /*0160*/  ISETP.NE.AND P0, PT, R5, RZ, PT ;  /* 0x000000ff0500720c */ /* 0x000fe20003f05270 */
[----:B------:R-:W-:Y:S02]  /*0170*/  IMAD.MOV.U32 R2, RZ, RZ, R0 ;  /* 0x000000ffff027224 */ /* 0x000fe400078e0000 */
[----:B------:R-:W-:-:S10]  /*0180*/  IMAD.MOV.U32 R3, RZ, RZ, R4 ;  /* 0x000000ffff037224 */ /* 0x000fd400078e0004 */
[----:B------:R-:W-:Y:S05]  /*0190*/  @P0 BRA `(.L_x_22) ;  /* 0x00000000002c0947 */ /* 0x000fea0003800000 */
[----:B------:R-:W-:-:S05]  /*01a0*/  LOP3.LUT R3, RZ, R4, RZ, 0x33, !PT ;  /* 0x00000004ff037212 */ /* 0x000fca00078e33ff */
[----:B------:R-:W-:Y:S01]  /*01b0*/  VIADD R3, R3, UR6 ;  /* 0x0000000603037c36 */ /* 0x000fe20008000000 */
[----:B------:R-:W-:Y:S06]  /*01c0*/  BRA `(.L_x_22) ;  /* 0x0000000000207947 */ /* 0x000fec0003800000 */
.L_x_69:
[----:B------:R-:W-:Y:S02]  /*01d0*/  LOP3.LUT R2, RZ, R0, RZ, 0x33, !PT ;  /* 0x00000000ff027212 */ /* 0x000fe400078e33ff */
[----:B------:R-:W-:-:S03]  /*01e0*/  MOV R3, R4 ;  /* 0x0000000400037202 */ /* 0x000fc60000000f00 */
[----:B------:R-:W-:Y:S01]  /*01f0*/  VIADD R2, R2, UR7 ;  /* 0x0000000702027c36 */ /* 0x000fe20008000000 */
[----:B------:R-:W-:Y:S06]  /*0200*/  BRA `(.L_x_22) ;  /* 0x0000000000107947 */ /* 0x000fec0003800000 */
.L_x_70:
[----:B------:R-:W-:Y:S02]  /*0210*/  LOP3.LUT R2, RZ, R0, RZ, 0x33, !PT ;  /* 0x00000000ff027212 */ /* 0x000fe400078e33ff */
[----:B------:R-:W-:-:S03]  /*0220*/  LOP3.LUT R3, RZ, R4, RZ, 0x33, !PT ;  /* 0x00000004ff037212 */ /* 0x000fc600078e33ff */
[----:B------:R-:W-:Y:S02]  /*0230*/  VIADD R2, R2, UR7 ;  /* 0x0000000702027c36 */ /* 0x000fe40008000000 */
[----:B------:R-:W-:-:S07]  /*0240*/  VIADD R3, R3, UR6 ;  /* 0x0000000603037c36 */ /* 0x000fce0008000000 */
.L_x_22:
        /* <DEDUP_REMOVED lines=8> */
[----:B------:R-:W2:Y:S01]  /*02d0*/  LDG.E.U16 R3, desc[UR4][R2.64] ;  /* 0x0000000402037981 */ /* 0x000ea2000c1e1500 */
[----:B------:R-:W-:-:S04]  /*02e0*/  IMAD.SHL.U32 R5, R0, 0x2, RZ ;  /* 0x0000000200057824 */ /* 0x000fc800078e00ff */
[----:B0-----:R-:W-:-:S05]  /*02f0*/  IMAD R5, R4, UR7, R5 ;  /* 0x0000000704057c24 */ /* 0x001fca000f8e0205 */
[----:B-1----:R-:W-:-:S04]  /*0300*/  IADD3 R4, P0, PT, R5, UR8, RZ ;  /* 0x0000000805047c10 */ /* 0x002fc8000ff1e0ff */
[----:B------:R-:W-:-:S05]  /*0310*/  LEA.HI.X.SX32 R5, R5, UR9, 0x1, P0 ;  /* 0x0000000905057c11 */ /* 0x000fca00080f0eff */
[----:B--2---:R-:W-:Y:S01]  /*0320*/  STG.E.U16 desc[UR4][R4.64], R3 ;  /* 0x0000000304007986 */ /* 0x004fe2000c101504 */
[----:B------:R-:W-:Y:S05]  /*0330*/  EXIT ;  /* 0x000000000000794d */ /* 0x000fea0003800000 */
.L_x_23:
        /* <DEDUP_REMOVED lines=12> */
.L_x_83:


//--------------------- .nv.shared.reserved.0     --------------------------
	.section	.nv.shared.reserved.0,"aw",@nobits
	.weak		__nv_reservedSMEM_offset_0_alias
	.size		__nv_reservedSMEM_offset_0_alias, 0, 64
	.other		__nv_reservedSMEM_offset_0_alias,@"STO_CUDA_RESERVED_SHARED STV_DEFAULT"
__nv_reservedSMEM_offset_0_alias:
	.zero		0
	.zero		64


//--------------------- .nv.constant0._Z26nppiMirror_kernel_templateIhLi4EEvPKT_iPS0_iii8NppiAxis --------------------------
	.section	.nv.constant0._Z26nppiMirror_kernel_templateIhLi4EEvPKT_iPS0_iii8NppiAxis,"a",@progbits
	.sectionflags	@""
	.align	4
.nv.constant0._Z26nppiMirror_kernel_templateIhLi4EEvPKT_iPS0_iii8NppiAxis:
	.zero		936


//--------------------- .nv.constant0._Z26nppiMirror_kernel_templateIhLi3EEvPKT_iPS0_iii8NppiAxis --------------------------
	.section	.nv.constant0._Z26nppiMirror_kernel_templateIhLi3EEvPKT_iPS0_iii8NppiAxis,"a",@progbits
	.sectionflags	@""
	.align	4
.nv.constant0._Z26nppiMirror_kernel_templateIhLi3EEvPKT_iPS0_iii8NppiAxis:
	.zero		936


//--------------------- .nv.constant0._Z26nppiMirror_kernel_templateIhLi1EEvPKT_iPS0_iii8NppiAxis --------------------------
	.section	.nv.constant0._Z26nppiMirror_kernel_templateIhLi1EEvPKT_iPS0_iii8NppiAxis,"a",@progbits
	.sectionflags	@""
	.align	4
.nv.constant0._Z26nppiMirror_kernel_templateIhLi1EEvPKT_iPS0_iii8NppiAxis:
	.zero		936


//--------------------- .nv.constant0._Z26nppiMirror_kernel_templateIiLi4EEvPKT_iPS0_iii8NppiAxis --------------------------
	.section	.nv.constant0._Z26nppiMirror_kernel_templateIiLi4EEvPKT_iPS0_iii8NppiAxis,"a",@progbits
	.sectionflags	@""
	.align	4
.nv.constant0._Z26nppiMirror_kernel_templateIiLi4EEvPKT_iPS0_iii8NppiAxis:
	.zero		936


//--------------------- .nv.constant0._Z26nppiMirror_kernel_templateIiLi3EEvPKT_iPS0_iii8NppiAxis --------------------------
	.section	.nv.constant0._Z26nppiMirror_kernel_templateIiLi3EEvPKT_iPS0_iii8NppiAxis,"a",@progbits
	.sectionflags	@""
	.align	4
.nv.constant0._Z26nppiMirror_kernel_templateIiLi3EEvPKT_iPS0_iii8NppiAxis:
	.zero		936


//--------------------- .nv.constant0._Z26nppiMirror_kernel_templateIiLi1EEvPKT_iPS0_iii8NppiAxis --------------------------
	.section	.nv.constant0._Z26nppiMirror_kernel_templateIiLi1EEvPKT_iPS0_iii8NppiAxis,"a",@progbits
	.sectionflags	@""
	.align	4
.nv.constant0._Z26nppiMirror_kernel_templateIiLi1EEvPKT_iPS0_iii8NppiAxis:
	.zero		936


//--------------------- .nv.constant0._Z26nppiMirror_kernel_templateIfLi4EEvPKT_iPS0_iii8NppiAxis --------------------------
	.section	.nv.constant0._Z26nppiMirror_kernel_templateIfLi4EEvPKT_iPS0_iii8NppiAxis,"a",@progbits
	.sectionflags	@""
	.align	4
.nv.constant0._Z26nppiMirror_kernel_templateIfLi4EEvPKT_iPS0_iii8NppiAxis:
	.zero		936


//--------------------- .nv.constant0._Z26nppiMirror_kernel_templateIfLi3EEvPKT_iPS0_iii8NppiAxis --------------------------
	.section	.nv.constant0._Z26nppiMirror_kernel_templateIfLi3EEvPKT_iPS0_iii8NppiAxis,"a",@progbits
	.sectionflags	@""
	.align	4
.nv.constant0._Z26nppiMirror_kernel_templateIfLi3EEvPKT_iPS0_iii8NppiAxis:
	.zero		936


//--------------------- .nv.constant0._Z26nppiMirror_kernel_templateIfLi1EEvPKT_iPS0_iii8NppiAxis --------------------------
	.section	.nv.constant0._Z26nppiMirror_kernel_templateIfLi1EEvPKT_iPS0_iii8NppiAxis,"a",@progbits
	.sectionflags	@""
	.align	4
.nv.constant0._Z26nppiMirror_kernel_templateIfLi1EEvPKT_iPS0_iii8NppiAxis:
	.zero		936


//--------------------- .nv.constant0._Z26nppiMirror_kernel_templateItLi4EEvPKT_iPS0_iii8NppiAxis --------------------------
	.section	.nv.constant0._Z26nppiMirror_kernel_templateItLi4EEvPKT_iPS0_iii8NppiAxis,"a",@progbits
	.sectionflags	@""
	.align	4
.nv.constant0._Z26nppiMirror_kernel_templateItLi4EEvPKT_iPS0_iii8NppiAxis:
	.zero		936


//--------------------- .nv.constant0._Z26nppiMirror_kernel_templateItLi3EEvPKT_iPS0_iii8NppiAxis --------------------------
	.section	.nv.constant0._Z26nppiMirror_kernel_templateItLi3EEvPKT_iPS0_iii8NppiAxis,"a",@progbits
	.sectionflags	@""
	.align	4
.nv.constant0._Z26nppiMirror_kernel_templateItLi3EEvPKT_iPS0_iii8NppiAxis:
	.zero		936


//--------------------- .nv.constant0._Z26nppiMirror_kernel_templateItLi1EEvPKT_iPS0_iii8NppiAxis --------------------------
	.section	.nv.constant0._Z26nppiMirror_kernel_templateItLi1EEvPKT_iPS0_iii8NppiAxis,"a",@progbits
	.sectionflags	@""
	.align	4
.nv.constant0._Z26nppiMirror_kernel_templateItLi1EEvPKT_iPS0_iii8NppiAxis:
	.zero		936


//--------------------- SYMBOLS --------------------------

	.type		.nv.reservedSmem.offset0,@object
	.size		.nv.reservedSmem.offset0,0x4
